//
// Generated by NVIDIA NVVM Compiler
//
// Compiler Build ID: CL-36424714
// Cuda compilation tools, release 13.0, V13.0.88
// Based on NVVM 20.0.0
//

.version 9.0
.target sm_100
.address_size 64

	// .globl	_Z7e_step1PdiS_i6Matrix
.func  (.param .b64 func_retval0) __internal_accurate_pow
(
	.param .b64 __internal_accurate_pow_param_0
)
;

.visible .entry _Z7e_step1PdiS_i6Matrix(
	.param .u64 .ptr .align 1 _Z7e_step1PdiS_i6Matrix_param_0,
	.param .u32 _Z7e_step1PdiS_i6Matrix_param_1,
	.param .u64 .ptr .align 1 _Z7e_step1PdiS_i6Matrix_param_2,
	.param .u32 _Z7e_step1PdiS_i6Matrix_param_3,
	.param .align 8 .b8 _Z7e_step1PdiS_i6Matrix_param_4[16]
)
{
	.reg .pred 	%p<32>;
	.reg .b32 	%r<63>;
	.reg .b32 	%f<3>;
	.reg .b64 	%rd<25>;
	.reg .b64 	%fd<72>;

	ld.param.u64 	%rd5, [_Z7e_step1PdiS_i6Matrix_param_4+8];
	ld.param.u64 	%rd6, [_Z7e_step1PdiS_i6Matrix_param_0];
	ld.param.u32 	%r11, [_Z7e_step1PdiS_i6Matrix_param_1];
	ld.param.u64 	%rd7, [_Z7e_step1PdiS_i6Matrix_param_2];
	ld.param.u32 	%r12, [_Z7e_step1PdiS_i6Matrix_param_3];
	ld.param.v2.u32 	{%r13, %r14}, [_Z7e_step1PdiS_i6Matrix_param_4];
	cvta.to.global.u64 	%rd8, %rd6;
	cvta.to.global.u64 	%rd9, %rd7;
	cvta.to.global.u64 	%rd1, %rd5;
	mul.wide.s32 	%rd10, %r12, 8;
	add.s64 	%rd2, %rd9, %rd10;
	mul.wide.s32 	%rd11, %r11, 8;
	add.s64 	%rd3, %rd8, %rd11;
	mov.u32 	%r16, %ctaid.x;
	mov.u32 	%r17, %ntid.x;
	mov.u32 	%r18, %tid.x;
	mad.lo.s32 	%r2, %r16, %r17, %r18;
	mov.u32 	%r19, %ctaid.y;
	mov.u32 	%r20, %ntid.y;
	mov.u32 	%r21, %tid.y;
	mad.lo.s32 	%r22, %r19, %r20, %r21;
	setp.ge.s32 	%p1, %r2, %r13;
	setp.ge.s32 	%p2, %r22, %r14;
	or.pred  	%p3, %p1, %p2;
	@%p3 bra 	$L__BB0_21;
	mul.wide.u32 	%rd12, %r22, 8;
	add.s64 	%rd13, %rd2, %rd12;
	ld.global.f64 	%fd1, [%rd13+160];
	setp.eq.f64 	%p4, %fd1, 0d0000000000000000;
	@%p4 bra 	$L__BB0_18;
	ld.global.f64 	%fd2, [%rd13];
	mul.wide.s32 	%rd21, %r2, 8;
	add.s64 	%rd22, %rd3, %rd21;
	ld.global.f64 	%fd27, [%rd22];
	ld.global.f64 	%fd28, [%rd13+80];
	sub.f64 	%fd3, %fd27, %fd28;
	{
	.reg .b32 %temp; 
	mov.b64 	{%temp, %r4}, %fd3;
	}
	mov.f64 	%fd29, 0d4000000000000000;
	{
	.reg .b32 %temp; 
	mov.b64 	{%temp, %r24}, %fd29;
	}
	and.b32  	%r6, %r24, 2146435072;
	setp.eq.s32 	%p6, %r6, 1062207488;
	abs.f64 	%fd4, %fd3;
	{ // callseq 0, 0
	.param .b64 param0;
	st.param.f64 	[param0], %fd4;
	.param .b64 retval0;
	call.uni (retval0), 
	__internal_accurate_pow, 
	(
	param0
	);
	ld.param.f64 	%fd30, [retval0];
	} // callseq 0
	setp.lt.s32 	%p7, %r4, 0;
	neg.f64 	%fd32, %fd30;
	selp.f64 	%fd33, %fd32, %fd30, %p6;
	selp.f64 	%fd68, %fd33, %fd30, %p7;
	setp.neu.f64 	%p8, %fd3, 0d0000000000000000;
	@%p8 bra 	$L__BB0_4;
	setp.eq.s32 	%p9, %r6, 1062207488;
	selp.b32 	%r25, %r4, 0, %p9;
	setp.lt.s32 	%p10, %r24, 0;
	or.b32  	%r26, %r25, 2146435072;
	selp.b32 	%r27, %r26, %r25, %p10;
	mov.b32 	%r28, 0;
	mov.b64 	%fd68, {%r28, %r27};
$L__BB0_4:
	add.f64 	%fd34, %fd3, 0d4000000000000000;
	{
	.reg .b32 %temp; 
	mov.b64 	{%temp, %r29}, %fd34;
	}
	and.b32  	%r30, %r29, 2146435072;
	setp.ne.s32 	%p11, %r30, 2146435072;
	@%p11 bra 	$L__BB0_9;
	setp.num.f64 	%p12, %fd3, %fd3;
	@%p12 bra 	$L__BB0_7;
	mov.f64 	%fd35, 0d4000000000000000;
	add.rn.f64 	%fd68, %fd3, %fd35;
	bra.uni 	$L__BB0_9;
$L__BB0_7:
	setp.neu.f64 	%p13, %fd4, 0d7FF0000000000000;
	@%p13 bra 	$L__BB0_9;
	setp.lt.s32 	%p14, %r4, 0;
	setp.eq.s32 	%p15, %r6, 1062207488;
	setp.lt.s32 	%p16, %r24, 0;
	selp.b32 	%r32, 0, 2146435072, %p16;
	and.b32  	%r33, %r24, 2147483647;
	setp.ne.s32 	%p17, %r33, 1071644672;
	or.b32  	%r34, %r32, -2147483648;
	selp.b32 	%r35, %r34, %r32, %p17;
	selp.b32 	%r36, %r35, %r32, %p15;
	selp.b32 	%r37, %r36, %r32, %p14;
	mov.b32 	%r38, 0;
	mov.b64 	%fd68, {%r38, %r37};
$L__BB0_9:
	setp.eq.s32 	%p18, %r6, 1062207488;
	setp.eq.f64 	%p19, %fd3, 0d3FF0000000000000;
	neg.f64 	%fd36, %fd68;
	selp.f64 	%fd11, 0dBFF0000000000000, %fd36, %p19;
	{
	.reg .b32 %temp; 
	mov.b64 	{%temp, %r7}, %fd1;
	}
	abs.f64 	%fd12, %fd1;
	{ // callseq 1, 0
	.param .b64 param0;
	st.param.f64 	[param0], %fd12;
	.param .b64 retval0;
	call.uni (retval0), 
	__internal_accurate_pow, 
	(
	param0
	);
	ld.param.f64 	%fd37, [retval0];
	} // callseq 1
	setp.lt.s32 	%p20, %r7, 0;
	neg.f64 	%fd39, %fd37;
	selp.f64 	%fd40, %fd39, %fd37, %p18;
	selp.f64 	%fd69, %fd40, %fd37, %p20;
	add.f64 	%fd41, %fd1, 0d4000000000000000;
	{
	.reg .b32 %temp; 
	mov.b64 	{%temp, %r40}, %fd41;
	}
	and.b32  	%r41, %r40, 2146435072;
	setp.ne.s32 	%p21, %r41, 2146435072;
	@%p21 bra 	$L__BB0_14;
	setp.num.f64 	%p22, %fd1, %fd1;
	@%p22 bra 	$L__BB0_12;
	mov.f64 	%fd42, 0d4000000000000000;
	add.rn.f64 	%fd69, %fd1, %fd42;
	bra.uni 	$L__BB0_14;
$L__BB0_12:
	setp.neu.f64 	%p23, %fd12, 0d7FF0000000000000;
	@%p23 bra 	$L__BB0_14;
	setp.lt.s32 	%p24, %r7, 0;
	setp.eq.s32 	%p25, %r6, 1062207488;
	setp.lt.s32 	%p26, %r24, 0;
	selp.b32 	%r43, 0, 2146435072, %p26;
	and.b32  	%r44, %r24, 2147483647;
	setp.ne.s32 	%p27, %r44, 1071644672;
	or.b32  	%r45, %r43, -2147483648;
	selp.b32 	%r46, %r45, %r43, %p27;
	selp.b32 	%r47, %r46, %r43, %p25;
	selp.b32 	%r48, %r47, %r43, %p24;
	mov.b32 	%r49, 0;
	mov.b64 	%fd69, {%r49, %r48};
$L__BB0_14:
	setp.eq.f64 	%p28, %fd1, 0d3FF0000000000000;
	add.f64 	%fd43, %fd69, %fd69;
	selp.f64 	%fd44, 0d4000000000000000, %fd43, %p28;
	div.rn.f64 	%fd17, %fd11, %fd44;
	fma.rn.f64 	%fd45, %fd17, 0d3FF71547652B82FE, 0d4338000000000000;
	{
	.reg .b32 %temp; 
	mov.b64 	{%r8, %temp}, %fd45;
	}
	mov.f64 	%fd46, 0dC338000000000000;
	add.rn.f64 	%fd47, %fd45, %fd46;
	fma.rn.f64 	%fd48, %fd47, 0dBFE62E42FEFA39EF, %fd17;
	fma.rn.f64 	%fd49, %fd47, 0dBC7ABC9E3B39803F, %fd48;
	fma.rn.f64 	%fd50, %fd49, 0d3E5ADE1569CE2BDF, 0d3E928AF3FCA213EA;
	fma.rn.f64 	%fd51, %fd50, %fd49, 0d3EC71DEE62401315;
	fma.rn.f64 	%fd52, %fd51, %fd49, 0d3EFA01997C89EB71;
	fma.rn.f64 	%fd53, %fd52, %fd49, 0d3F2A01A014761F65;
	fma.rn.f64 	%fd54, %fd53, %fd49, 0d3F56C16C1852B7AF;
	fma.rn.f64 	%fd55, %fd54, %fd49, 0d3F81111111122322;
	fma.rn.f64 	%fd56, %fd55, %fd49, 0d3FA55555555502A1;
	fma.rn.f64 	%fd57, %fd56, %fd49, 0d3FC5555555555511;
	fma.rn.f64 	%fd58, %fd57, %fd49, 0d3FE000000000000B;
	fma.rn.f64 	%fd59, %fd58, %fd49, 0d3FF0000000000000;
	fma.rn.f64 	%fd60, %fd59, %fd49, 0d3FF0000000000000;
	{
	.reg .b32 %temp; 
	mov.b64 	{%r9, %temp}, %fd60;
	}
	{
	.reg .b32 %temp; 
	mov.b64 	{%temp, %r10}, %fd60;
	}
	shl.b32 	%r50, %r8, 20;
	add.s32 	%r51, %r50, %r10;
	mov.b64 	%fd70, {%r9, %r51};
	{
	.reg .b32 %temp; 
	mov.b64 	{%temp, %r52}, %fd17;
	}
	mov.b32 	%f2, %r52;
	abs.f32 	%f1, %f2;
	setp.lt.f32 	%p29, %f1, 0f4086232B;
	@%p29 bra 	$L__BB0_17;
	setp.lt.f64 	%p30, %fd17, 0d0000000000000000;
	add.f64 	%fd61, %fd17, 0d7FF0000000000000;
	selp.f64 	%fd70, 0d0000000000000000, %fd61, %p30;
	setp.geu.f32 	%p31, %f1, 0f40874800;
	@%p31 bra 	$L__BB0_17;
	shr.u32 	%r53, %r8, 31;
	add.s32 	%r54, %r8, %r53;
	shr.s32 	%r55, %r54, 1;
	shl.b32 	%r56, %r55, 20;
	add.s32 	%r57, %r10, %r56;
	mov.b64 	%fd62, {%r9, %r57};
	sub.s32 	%r58, %r8, %r55;
	shl.b32 	%r59, %r58, 20;
	add.s32 	%r60, %r59, 1072693248;
	mov.b32 	%r61, 0;
	mov.b64 	%fd63, {%r61, %r60};
	mul.f64 	%fd70, %fd63, %fd62;
$L__BB0_17:
	mul.f64 	%fd64, %fd2, %fd70;
	mul.f64 	%fd65, %fd1, 0d40040D931FF62706;
	div.rn.f64 	%fd66, %fd64, %fd65;
	mad.lo.s32 	%r62, %r13, %r22, %r2;
	mul.wide.s32 	%rd23, %r62, 8;
	add.s64 	%rd24, %rd1, %rd23;
	st.global.f64 	[%rd24], %fd66;
	bra.uni 	$L__BB0_21;
$L__BB0_18:
	mul.wide.s32 	%rd14, %r2, 8;
	add.s64 	%rd15, %rd3, %rd14;
	ld.global.f64 	%fd25, [%rd15];
	ld.global.f64 	%fd26, [%rd13+80];
	setp.neu.f64 	%p5, %fd25, %fd26;
	mov.f64 	%fd71, 0d0000000000000000;
	@%p5 bra 	$L__BB0_20;
	ld.global.f64 	%fd71, [%rd13];
$L__BB0_20:
	mad.lo.s32 	%r23, %r13, %r22, %r2;
	mul.wide.s32 	%rd17, %r23, 8;
	add.s64 	%rd18, %rd1, %rd17;
	st.global.f64 	[%rd18], %fd71;
$L__BB0_21:
	ret;

}
	// .globl	_Z7e_step26Matrix
.visible .entry _Z7e_step26Matrix(
	.param .align 8 .b8 _Z7e_step26Matrix_param_0[16]
)
{
	.reg .pred 	%p<35>;
	.reg .b32 	%r<109>;
	.reg .b64 	%rd<114>;
	.reg .b64 	%fd<113>;

	ld.param.v2.u32 	{%r1, %r2}, [_Z7e_step26Matrix_param_0];
	ld.param.u64 	%rd2, [_Z7e_step26Matrix_param_0+8];
	cvta.to.global.u64 	%rd1, %rd2;
	mov.u32 	%r66, %ctaid.x;
	mov.u32 	%r67, %ntid.x;
	mul.lo.s32 	%r3, %r66, %r67;
	mov.u32 	%r4, %tid.x;
	add.s32 	%r5, %r3, %r4;
	setp.ge.s32 	%p1, %r5, %r1;
	@%p1 bra 	$L__BB1_70;
	setp.lt.s32 	%p2, %r2, 1;
	mov.f64 	%fd111, 0d0000000000000000;
	@%p2 bra 	$L__BB1_14;
	and.b32  	%r6, %r2, 15;
	setp.lt.u32 	%p3, %r2, 16;
	mov.f64 	%fd111, 0d0000000000000000;
	mov.b32 	%r90, 0;
	@%p3 bra 	$L__BB1_5;
	and.b32  	%r90, %r2, 2147483632;
	neg.s32 	%r96, %r90;
	shl.b32 	%r9, %r1, 4;
	mov.f64 	%fd111, 0d0000000000000000;
	mul.wide.s32 	%rd5, %r1, 8;
	mov.u32 	%r95, %r5;
$L__BB1_4:
	.pragma "nounroll";
	mul.wide.s32 	%rd3, %r95, 8;
	add.s64 	%rd4, %rd1, %rd3;
	ld.global.f64 	%fd18, [%rd4];
	add.f64 	%fd19, %fd111, %fd18;
	add.s64 	%rd6, %rd4, %rd5;
	ld.global.f64 	%fd20, [%rd6];
	add.f64 	%fd21, %fd19, %fd20;
	add.s64 	%rd7, %rd6, %rd5;
	ld.global.f64 	%fd22, [%rd7];
	add.f64 	%fd23, %fd21, %fd22;
	add.s64 	%rd8, %rd7, %rd5;
	ld.global.f64 	%fd24, [%rd8];
	add.f64 	%fd25, %fd23, %fd24;
	add.s64 	%rd9, %rd8, %rd5;
	ld.global.f64 	%fd26, [%rd9];
	add.f64 	%fd27, %fd25, %fd26;
	add.s64 	%rd10, %rd9, %rd5;
	ld.global.f64 	%fd28, [%rd10];
	add.f64 	%fd29, %fd27, %fd28;
	add.s64 	%rd11, %rd10, %rd5;
	ld.global.f64 	%fd30, [%rd11];
	add.f64 	%fd31, %fd29, %fd30;
	add.s64 	%rd12, %rd11, %rd5;
	ld.global.f64 	%fd32, [%rd12];
	add.f64 	%fd33, %fd31, %fd32;
	add.s64 	%rd13, %rd12, %rd5;
	ld.global.f64 	%fd34, [%rd13];
	add.f64 	%fd35, %fd33, %fd34;
	add.s64 	%rd14, %rd13, %rd5;
	ld.global.f64 	%fd36, [%rd14];
	add.f64 	%fd37, %fd35, %fd36;
	add.s64 	%rd15, %rd14, %rd5;
	ld.global.f64 	%fd38, [%rd15];
	add.f64 	%fd39, %fd37, %fd38;
	add.s64 	%rd16, %rd15, %rd5;
	ld.global.f64 	%fd40, [%rd16];
	add.f64 	%fd41, %fd39, %fd40;
	add.s64 	%rd17, %rd16, %rd5;
	ld.global.f64 	%fd42, [%rd17];
	add.f64 	%fd43, %fd41, %fd42;
	add.s64 	%rd18, %rd17, %rd5;
	ld.global.f64 	%fd44, [%rd18];
	add.f64 	%fd45, %fd43, %fd44;
	add.s64 	%rd19, %rd18, %rd5;
	ld.global.f64 	%fd46, [%rd19];
	add.f64 	%fd47, %fd45, %fd46;
	add.s64 	%rd20, %rd19, %rd5;
	ld.global.f64 	%fd48, [%rd20];
	add.f64 	%fd111, %fd47, %fd48;
	add.s32 	%r96, %r96, 16;
	add.s32 	%r95, %r95, %r9;
	setp.eq.s32 	%p4, %r96, 0;
	@%p4 bra 	$L__BB1_5;
	bra.uni 	$L__BB1_4;
$L__BB1_5:
	setp.eq.s32 	%p5, %r6, 0;
	@%p5 bra 	$L__BB1_14;
	and.b32  	%r11, %r2, 7;
	setp.lt.u32 	%p6, %r6, 8;
	@%p6 bra 	$L__BB1_8;
	mad.lo.s32 	%r69, %r90, %r1, %r5;
	mul.wide.s32 	%rd21, %r69, 8;
	add.s64 	%rd22, %rd1, %rd21;
	ld.global.f64 	%fd50, [%rd22];
	add.f64 	%fd51, %fd111, %fd50;
	mul.wide.s32 	%rd23, %r1, 8;
	add.s64 	%rd24, %rd22, %rd23;
	ld.global.f64 	%fd52, [%rd24];
	add.f64 	%fd53, %fd51, %fd52;
	add.s64 	%rd25, %rd24, %rd23;
	ld.global.f64 	%fd54, [%rd25];
	add.f64 	%fd55, %fd53, %fd54;
	add.s64 	%rd26, %rd25, %rd23;
	ld.global.f64 	%fd56, [%rd26];
	add.f64 	%fd57, %fd55, %fd56;
	add.s64 	%rd27, %rd26, %rd23;
	ld.global.f64 	%fd58, [%rd27];
	add.f64 	%fd59, %fd57, %fd58;
	add.s64 	%rd28, %rd27, %rd23;
	ld.global.f64 	%fd60, [%rd28];
	add.f64 	%fd61, %fd59, %fd60;
	add.s64 	%rd29, %rd28, %rd23;
	ld.global.f64 	%fd62, [%rd29];
	add.f64 	%fd63, %fd61, %fd62;
	add.s64 	%rd30, %rd29, %rd23;
	ld.global.f64 	%fd64, [%rd30];
	add.f64 	%fd111, %fd63, %fd64;
	add.s32 	%r90, %r90, 8;
$L__BB1_8:
	setp.eq.s32 	%p7, %r11, 0;
	@%p7 bra 	$L__BB1_14;
	and.b32  	%r14, %r2, 3;
	setp.lt.u32 	%p8, %r11, 4;
	@%p8 bra 	$L__BB1_11;
	mad.lo.s32 	%r70, %r90, %r1, %r5;
	mul.wide.s32 	%rd31, %r70, 8;
	add.s64 	%rd32, %rd1, %rd31;
	ld.global.f64 	%fd66, [%rd32];
	add.f64 	%fd67, %fd111, %fd66;
	mul.wide.s32 	%rd33, %r1, 8;
	add.s64 	%rd34, %rd32, %rd33;
	ld.global.f64 	%fd68, [%rd34];
	add.f64 	%fd69, %fd67, %fd68;
	add.s64 	%rd35, %rd34, %rd33;
	ld.global.f64 	%fd70, [%rd35];
	add.f64 	%fd71, %fd69, %fd70;
	add.s64 	%rd36, %rd35, %rd33;
	ld.global.f64 	%fd72, [%rd36];
	add.f64 	%fd111, %fd71, %fd72;
	add.s32 	%r90, %r90, 4;
$L__BB1_11:
	setp.eq.s32 	%p9, %r14, 0;
	@%p9 bra 	$L__BB1_14;
	mad.lo.s32 	%r94, %r1, %r90, %r5;
	neg.s32 	%r93, %r14;
$L__BB1_13:
	.pragma "nounroll";
	mul.wide.s32 	%rd37, %r94, 8;
	add.s64 	%rd38, %rd1, %rd37;
	ld.global.f64 	%fd73, [%rd38];
	add.f64 	%fd111, %fd111, %fd73;
	add.s32 	%r94, %r94, %r1;
	add.s32 	%r93, %r93, 1;
	setp.ne.s32 	%p10, %r93, 0;
	@%p10 bra 	$L__BB1_13;
$L__BB1_14:
	setp.lt.s32 	%p11, %r2, 1;
	@%p11 bra 	$L__BB1_70;
	and.b32  	%r23, %r2, 7;
	setp.lt.u32 	%p12, %r2, 8;
	mov.b32 	%r106, 0;
	@%p12 bra 	$L__BB1_42;
	and.b32  	%r106, %r2, 2147483640;
	neg.s32 	%r105, %r106;
	mad.lo.s32 	%r104, %r1, 7, %r5;
	shl.b32 	%r27, %r1, 3;
	mad.lo.s32 	%r103, %r1, 6, %r5;
	mad.lo.s32 	%r102, %r1, 5, %r5;
	shl.b32 	%r72, %r1, 2;
	add.s32 	%r101, %r5, %r72;
	mad.lo.s32 	%r100, %r1, 3, %r5;
	shl.b32 	%r73, %r1, 1;
	add.s32 	%r99, %r5, %r73;
	add.s32 	%r74, %r1, %r4;
	add.s32 	%r97, %r74, %r3;
	mov.u32 	%r98, %r5;
$L__BB1_17:
	.pragma "nounroll";
	setp.eq.f64 	%p13, %fd111, 0d0000000000000000;
	@%p13 bra 	$L__BB1_19;
	mul.wide.s32 	%rd42, %r98, 8;
	add.s64 	%rd43, %rd1, %rd42;
	ld.global.f64 	%fd74, [%rd43];
	div.rn.f64 	%fd75, %fd74, %fd111;
	st.global.f64 	[%rd43], %fd75;
	bra.uni 	$L__BB1_20;
$L__BB1_19:
	mul.wide.s32 	%rd39, %r98, 8;
	add.s64 	%rd40, %rd1, %rd39;
	mov.b64 	%rd41, 0;
	st.global.u64 	[%rd40], %rd41;
$L__BB1_20:
	setp.neu.f64 	%p14, %fd111, 0d0000000000000000;
	@%p14 bra 	$L__BB1_22;
	mul.wide.s32 	%rd44, %r97, 8;
	add.s64 	%rd45, %rd1, %rd44;
	mov.b64 	%rd46, 0;
	st.global.u64 	[%rd45], %rd46;
	bra.uni 	$L__BB1_23;
$L__BB1_22:
	mul.wide.s32 	%rd47, %r97, 8;
	add.s64 	%rd48, %rd1, %rd47;
	ld.global.f64 	%fd76, [%rd48];
	div.rn.f64 	%fd77, %fd76, %fd111;
	st.global.f64 	[%rd48], %fd77;
$L__BB1_23:
	setp.neu.f64 	%p15, %fd111, 0d0000000000000000;
	@%p15 bra 	$L__BB1_25;
	mul.wide.s32 	%rd49, %r99, 8;
	add.s64 	%rd50, %rd1, %rd49;
	mov.b64 	%rd51, 0;
	st.global.u64 	[%rd50], %rd51;
	bra.uni 	$L__BB1_26;
$L__BB1_25:
	mul.wide.s32 	%rd52, %r99, 8;
	add.s64 	%rd53, %rd1, %rd52;
	ld.global.f64 	%fd78, [%rd53];
	div.rn.f64 	%fd79, %fd78, %fd111;
	st.global.f64 	[%rd53], %fd79;
$L__BB1_26:
	setp.neu.f64 	%p16, %fd111, 0d0000000000000000;
	@%p16 bra 	$L__BB1_28;
	mul.wide.s32 	%rd54, %r100, 8;
	add.s64 	%rd55, %rd1, %rd54;
	mov.b64 	%rd56, 0;
	st.global.u64 	[%rd55], %rd56;
	bra.uni 	$L__BB1_29;
$L__BB1_28:
	mul.wide.s32 	%rd57, %r100, 8;
	add.s64 	%rd58, %rd1, %rd57;
	ld.global.f64 	%fd80, [%rd58];
	div.rn.f64 	%fd81, %fd80, %fd111;
	st.global.f64 	[%rd58], %fd81;
$L__BB1_29:
	setp.neu.f64 	%p17, %fd111, 0d0000000000000000;
	@%p17 bra 	$L__BB1_31;
	mul.wide.s32 	%rd59, %r101, 8;
	add.s64 	%rd60, %rd1, %rd59;
	mov.b64 	%rd61, 0;
	st.global.u64 	[%rd60], %rd61;
	bra.uni 	$L__BB1_32;
$L__BB1_31:
	mul.wide.s32 	%rd62, %r101, 8;
	add.s64 	%rd63, %rd1, %rd62;
	ld.global.f64 	%fd82, [%rd63];
	div.rn.f64 	%fd83, %fd82, %fd111;
	st.global.f64 	[%rd63], %fd83;
$L__BB1_32:
	setp.neu.f64 	%p18, %fd111, 0d0000000000000000;
	@%p18 bra 	$L__BB1_34;
	mul.wide.s32 	%rd64, %r102, 8;
	add.s64 	%rd65, %rd1, %rd64;
	mov.b64 	%rd66, 0;
	st.global.u64 	[%rd65], %rd66;
	bra.uni 	$L__BB1_35;
$L__BB1_34:
	mul.wide.s32 	%rd67, %r102, 8;
	add.s64 	%rd68, %rd1, %rd67;
	ld.global.f64 	%fd84, [%rd68];
	div.rn.f64 	%fd85, %fd84, %fd111;
	st.global.f64 	[%rd68], %fd85;
$L__BB1_35:
	setp.neu.f64 	%p19, %fd111, 0d0000000000000000;
	@%p19 bra 	$L__BB1_37;
	mul.wide.s32 	%rd69, %r103, 8;
	add.s64 	%rd70, %rd1, %rd69;
	mov.b64 	%rd71, 0;
	st.global.u64 	[%rd70], %rd71;
	bra.uni 	$L__BB1_38;
$L__BB1_37:
	mul.wide.s32 	%rd72, %r103, 8;
	add.s64 	%rd73, %rd1, %rd72;
	ld.global.f64 	%fd86, [%rd73];
	div.rn.f64 	%fd87, %fd86, %fd111;
	st.global.f64 	[%rd73], %fd87;
$L__BB1_38:
	setp.neu.f64 	%p20, %fd111, 0d0000000000000000;
	@%p20 bra 	$L__BB1_40;
	mul.wide.s32 	%rd74, %r104, 8;
	add.s64 	%rd75, %rd1, %rd74;
	mov.b64 	%rd76, 0;
	st.global.u64 	[%rd75], %rd76;
	bra.uni 	$L__BB1_41;
$L__BB1_40:
	mul.wide.s32 	%rd77, %r104, 8;
	add.s64 	%rd78, %rd1, %rd77;
	ld.global.f64 	%fd88, [%rd78];
	div.rn.f64 	%fd89, %fd88, %fd111;
	st.global.f64 	[%rd78], %fd89;
$L__BB1_41:
	add.s32 	%r105, %r105, 8;
	add.s32 	%r104, %r104, %r27;
	add.s32 	%r103, %r103, %r27;
	add.s32 	%r102, %r102, %r27;
	add.s32 	%r101, %r101, %r27;
	add.s32 	%r100, %r100, %r27;
	add.s32 	%r99, %r99, %r27;
	add.s32 	%r98, %r98, %r27;
	add.s32 	%r97, %r97, %r27;
	setp.ne.s32 	%p21, %r105, 0;
	@%p21 bra 	$L__BB1_17;
$L__BB1_42:
	setp.eq.s32 	%p22, %r23, 0;
	@%p22 bra 	$L__BB1_70;
	and.b32  	%r57, %r2, 3;
	setp.lt.u32 	%p23, %r23, 4;
	@%p23 bra 	$L__BB1_57;
	setp.neu.f64 	%p24, %fd111, 0d0000000000000000;
	@%p24 bra 	$L__BB1_46;
	mad.lo.s32 	%r75, %r106, %r1, %r5;
	mul.wide.s32 	%rd79, %r75, 8;
	add.s64 	%rd80, %rd1, %rd79;
	mov.b64 	%rd81, 0;
	st.global.u64 	[%rd80], %rd81;
	bra.uni 	$L__BB1_47;
$L__BB1_46:
	mad.lo.s32 	%r76, %r106, %r1, %r5;
	mul.wide.s32 	%rd82, %r76, 8;
	add.s64 	%rd83, %rd1, %rd82;
	ld.global.f64 	%fd90, [%rd83];
	div.rn.f64 	%fd91, %fd90, %fd111;
	st.global.f64 	[%rd83], %fd91;
$L__BB1_47:
	setp.neu.f64 	%p25, %fd111, 0d0000000000000000;
	add.s32 	%r58, %r106, 1;
	@%p25 bra 	$L__BB1_49;
	mad.lo.s32 	%r77, %r58, %r1, %r5;
	mul.wide.s32 	%rd84, %r77, 8;
	add.s64 	%rd85, %rd1, %rd84;
	mov.b64 	%rd86, 0;
	st.global.u64 	[%rd85], %rd86;
	bra.uni 	$L__BB1_50;
$L__BB1_49:
	mad.lo.s32 	%r78, %r58, %r1, %r5;
	mul.wide.s32 	%rd87, %r78, 8;
	add.s64 	%rd88, %rd1, %rd87;
	ld.global.f64 	%fd92, [%rd88];
	div.rn.f64 	%fd93, %fd92, %fd111;
	st.global.f64 	[%rd88], %fd93;
$L__BB1_50:
	setp.neu.f64 	%p26, %fd111, 0d0000000000000000;
	add.s32 	%r59, %r106, 2;
	@%p26 bra 	$L__BB1_52;
	mad.lo.s32 	%r79, %r59, %r1, %r5;
	mul.wide.s32 	%rd89, %r79, 8;
	add.s64 	%rd90, %rd1, %rd89;
	mov.b64 	%rd91, 0;
	st.global.u64 	[%rd90], %rd91;
	bra.uni 	$L__BB1_53;
$L__BB1_52:
	mad.lo.s32 	%r80, %r59, %r1, %r5;
	mul.wide.s32 	%rd92, %r80, 8;
	add.s64 	%rd93, %rd1, %rd92;
	ld.global.f64 	%fd94, [%rd93];
	div.rn.f64 	%fd95, %fd94, %fd111;
	st.global.f64 	[%rd93], %fd95;
$L__BB1_53:
	setp.neu.f64 	%p27, %fd111, 0d0000000000000000;
	add.s32 	%r60, %r106, 3;
	@%p27 bra 	$L__BB1_55;
	mad.lo.s32 	%r81, %r60, %r1, %r5;
	mul.wide.s32 	%rd94, %r81, 8;
	add.s64 	%rd95, %rd1, %rd94;
	mov.b64 	%rd96, 0;
	st.global.u64 	[%rd95], %rd96;
	bra.uni 	$L__BB1_56;
$L__BB1_55:
	mad.lo.s32 	%r82, %r60, %r1, %r5;
	mul.wide.s32 	%rd97, %r82, 8;
	add.s64 	%rd98, %rd1, %rd97;
	ld.global.f64 	%fd96, [%rd98];
	div.rn.f64 	%fd97, %fd96, %fd111;
	st.global.f64 	[%rd98], %fd97;
$L__BB1_56:
	add.s32 	%r106, %r106, 4;
$L__BB1_57:
	setp.eq.s32 	%p28, %r57, 0;
	@%p28 bra 	$L__BB1_70;
	setp.eq.s32 	%p29, %r57, 1;
	@%p29 bra 	$L__BB1_66;
	setp.neu.f64 	%p30, %fd111, 0d0000000000000000;
	@%p30 bra 	$L__BB1_61;
	mad.lo.s32 	%r83, %r106, %r1, %r5;
	mul.wide.s32 	%rd99, %r83, 8;
	add.s64 	%rd100, %rd1, %rd99;
	mov.b64 	%rd101, 0;
	st.global.u64 	[%rd100], %rd101;
	bra.uni 	$L__BB1_62;
$L__BB1_61:
	mad.lo.s32 	%r84, %r106, %r1, %r5;
	mul.wide.s32 	%rd102, %r84, 8;
	add.s64 	%rd103, %rd1, %rd102;
	ld.global.f64 	%fd98, [%rd103];
	div.rn.f64 	%fd99, %fd98, %fd111;
	st.global.f64 	[%rd103], %fd99;
$L__BB1_62:
	setp.neu.f64 	%p31, %fd111, 0d0000000000000000;
	add.s32 	%r63, %r106, 1;
	@%p31 bra 	$L__BB1_64;
	mad.lo.s32 	%r85, %r63, %r1, %r5;
	mul.wide.s32 	%rd104, %r85, 8;
	add.s64 	%rd105, %rd1, %rd104;
	mov.b64 	%rd106, 0;
	st.global.u64 	[%rd105], %rd106;
	bra.uni 	$L__BB1_65;
$L__BB1_64:
	mad.lo.s32 	%r86, %r63, %r1, %r5;
	mul.wide.s32 	%rd107, %r86, 8;
	add.s64 	%rd108, %rd1, %rd107;
	ld.global.f64 	%fd100, [%rd108];
	div.rn.f64 	%fd101, %fd100, %fd111;
	st.global.f64 	[%rd108], %fd101;
$L__BB1_65:
	add.s32 	%r106, %r106, 2;
$L__BB1_66:
	and.b32  	%r87, %r2, 1;
	setp.eq.b32 	%p32, %r87, 1;
	not.pred 	%p33, %p32;
	@%p33 bra 	$L__BB1_70;
	setp.neu.f64 	%p34, %fd111, 0d0000000000000000;
	@%p34 bra 	$L__BB1_69;
	mad.lo.s32 	%r88, %r106, %r1, %r5;
	mul.wide.s32 	%rd109, %r88, 8;
	add.s64 	%rd110, %rd1, %rd109;
	mov.b64 	%rd111, 0;
	st.global.u64 	[%rd110], %rd111;
	bra.uni 	$L__BB1_70;
$L__BB1_69:
	mad.lo.s32 	%r89, %r106, %r1, %r5;
	mul.wide.s32 	%rd112, %r89, 8;
	add.s64 	%rd113, %rd1, %rd112;
	ld.global.f64 	%fd102, [%rd113];
	div.rn.f64 	%fd103, %fd102, %fd111;
	st.global.f64 	[%rd113], %fd103;
$L__BB1_70:
	ret;

}
	// .globl	_Z6m_stepPdiS_i6Matrix
.visible .entry _Z6m_stepPdiS_i6Matrix(
	.param .u64 .ptr .align 1 _Z6m_stepPdiS_i6Matrix_param_0,
	.param .u32 _Z6m_stepPdiS_i6Matrix_param_1,
	.param .u64 .ptr .align 1 _Z6m_stepPdiS_i6Matrix_param_2,
	.param .u32 _Z6m_stepPdiS_i6Matrix_param_3,
	.param .align 8 .b8 _Z6m_stepPdiS_i6Matrix_param_4[16]
)
{
	.reg .pred 	%p<80>;
	.reg .b32 	%r<141>;
	.reg .b64 	%rd<110>;
	.reg .b64 	%fd<288>;

	ld.param.u64 	%rd36, [_Z6m_stepPdiS_i6Matrix_param_0];
	ld.param.u64 	%rd38, [_Z6m_stepPdiS_i6Matrix_param_4+8];
	ld.param.u64 	%rd37, [_Z6m_stepPdiS_i6Matrix_param_2];
	ld.param.u32 	%r55, [_Z6m_stepPdiS_i6Matrix_param_3];
	ld.param.v2.u32 	{%r56, %r57}, [_Z6m_stepPdiS_i6Matrix_param_4];
	cvta.to.global.u64 	%rd1, %rd38;
	mov.u32 	%r58, %ctaid.y;
	mov.u32 	%r59, %ntid.y;
	mov.u32 	%r60, %tid.y;
	mad.lo.s32 	%r2, %r58, %r59, %r60;
	setp.ge.s32 	%p2, %r2, %r57;
	@%p2 bra 	$L__BB2_61;
	cvta.to.global.u64 	%rd39, %rd37;
	cvta.to.global.u64 	%rd2, %rd36;
	cvt.s64.s32 	%rd40, %r55;
	cvt.u64.u32 	%rd41, %r2;
	add.s64 	%rd42, %rd40, %rd41;
	shl.b64 	%rd43, %rd42, 3;
	add.s64 	%rd3, %rd39, %rd43;
	mov.b64 	%rd44, 0;
	st.global.u64 	[%rd3], %rd44;
	st.global.u64 	[%rd3+80], %rd44;
	st.global.u64 	[%rd3+160], %rd44;
	setp.lt.s32 	%p3, %r56, 1;
	mov.f64 	%fd272, 0d0000000000000000;
	@%p3 bra 	$L__BB2_14;
	mul.lo.s32 	%r3, %r56, %r2;
	and.b32  	%r4, %r56, 15;
	setp.lt.u32 	%p4, %r56, 16;
	mov.b32 	%r130, 0;
	mov.f64 	%fd272, 0d0000000000000000;
	@%p4 bra 	$L__BB2_5;
	and.b32  	%r130, %r56, 2147483632;
	neg.s32 	%r128, %r130;
	mul.wide.u32 	%rd45, %r3, 8;
	add.s64 	%rd46, %rd45, %rd1;
	add.s64 	%rd100, %rd46, 64;
	mov.f64 	%fd272, 0d0000000000000000;
$L__BB2_4:
	.pragma "nounroll";
	ld.global.f64 	%fd69, [%rd100+-64];
	add.f64 	%fd70, %fd69, %fd272;
	st.global.f64 	[%rd3], %fd70;
	ld.global.f64 	%fd71, [%rd100+-56];
	add.f64 	%fd72, %fd71, %fd70;
	st.global.f64 	[%rd3], %fd72;
	ld.global.f64 	%fd73, [%rd100+-48];
	add.f64 	%fd74, %fd73, %fd72;
	st.global.f64 	[%rd3], %fd74;
	ld.global.f64 	%fd75, [%rd100+-40];
	add.f64 	%fd76, %fd75, %fd74;
	st.global.f64 	[%rd3], %fd76;
	ld.global.f64 	%fd77, [%rd100+-32];
	add.f64 	%fd78, %fd77, %fd76;
	st.global.f64 	[%rd3], %fd78;
	ld.global.f64 	%fd79, [%rd100+-24];
	add.f64 	%fd80, %fd79, %fd78;
	st.global.f64 	[%rd3], %fd80;
	ld.global.f64 	%fd81, [%rd100+-16];
	add.f64 	%fd82, %fd81, %fd80;
	st.global.f64 	[%rd3], %fd82;
	ld.global.f64 	%fd83, [%rd100+-8];
	add.f64 	%fd84, %fd83, %fd82;
	st.global.f64 	[%rd3], %fd84;
	ld.global.f64 	%fd85, [%rd100];
	add.f64 	%fd86, %fd85, %fd84;
	st.global.f64 	[%rd3], %fd86;
	ld.global.f64 	%fd87, [%rd100+8];
	add.f64 	%fd88, %fd87, %fd86;
	st.global.f64 	[%rd3], %fd88;
	ld.global.f64 	%fd89, [%rd100+16];
	add.f64 	%fd90, %fd89, %fd88;
	st.global.f64 	[%rd3], %fd90;
	ld.global.f64 	%fd91, [%rd100+24];
	add.f64 	%fd92, %fd91, %fd90;
	st.global.f64 	[%rd3], %fd92;
	ld.global.f64 	%fd93, [%rd100+32];
	add.f64 	%fd94, %fd93, %fd92;
	st.global.f64 	[%rd3], %fd94;
	ld.global.f64 	%fd95, [%rd100+40];
	add.f64 	%fd96, %fd95, %fd94;
	st.global.f64 	[%rd3], %fd96;
	ld.global.f64 	%fd97, [%rd100+48];
	add.f64 	%fd98, %fd97, %fd96;
	st.global.f64 	[%rd3], %fd98;
	ld.global.f64 	%fd99, [%rd100+56];
	add.f64 	%fd272, %fd99, %fd98;
	st.global.f64 	[%rd3], %fd272;
	add.s32 	%r128, %r128, 16;
	add.s64 	%rd100, %rd100, 128;
	setp.ne.s32 	%p5, %r128, 0;
	@%p5 bra 	$L__BB2_4;
$L__BB2_5:
	setp.eq.s32 	%p6, %r4, 0;
	@%p6 bra 	$L__BB2_14;
	and.b32  	%r10, %r56, 7;
	setp.lt.u32 	%p7, %r4, 8;
	@%p7 bra 	$L__BB2_8;
	add.s32 	%r62, %r130, %r3;
	mul.wide.u32 	%rd47, %r62, 8;
	add.s64 	%rd48, %rd1, %rd47;
	ld.global.f64 	%fd100, [%rd48];
	add.f64 	%fd101, %fd100, %fd272;
	st.global.f64 	[%rd3], %fd101;
	cvt.u64.u32 	%rd49, %r3;
	cvt.u64.u32 	%rd50, %r130;
	add.s64 	%rd51, %rd50, %rd49;
	shl.b64 	%rd52, %rd51, 3;
	add.s64 	%rd53, %rd1, %rd52;
	ld.global.f64 	%fd102, [%rd53+8];
	add.f64 	%fd103, %fd102, %fd101;
	st.global.f64 	[%rd3], %fd103;
	ld.global.f64 	%fd104, [%rd53+16];
	add.f64 	%fd105, %fd104, %fd103;
	st.global.f64 	[%rd3], %fd105;
	ld.global.f64 	%fd106, [%rd53+24];
	add.f64 	%fd107, %fd106, %fd105;
	st.global.f64 	[%rd3], %fd107;
	ld.global.f64 	%fd108, [%rd53+32];
	add.f64 	%fd109, %fd108, %fd107;
	st.global.f64 	[%rd3], %fd109;
	ld.global.f64 	%fd110, [%rd53+40];
	add.f64 	%fd111, %fd110, %fd109;
	st.global.f64 	[%rd3], %fd111;
	ld.global.f64 	%fd112, [%rd53+48];
	add.f64 	%fd113, %fd112, %fd111;
	st.global.f64 	[%rd3], %fd113;
	ld.global.f64 	%fd114, [%rd53+56];
	add.f64 	%fd272, %fd114, %fd113;
	st.global.f64 	[%rd3], %fd272;
	add.s32 	%r130, %r130, 8;
$L__BB2_8:
	setp.eq.s32 	%p8, %r10, 0;
	@%p8 bra 	$L__BB2_14;
	and.b32  	%r13, %r56, 3;
	setp.lt.u32 	%p9, %r10, 4;
	@%p9 bra 	$L__BB2_11;
	add.s32 	%r63, %r130, %r3;
	mul.wide.u32 	%rd54, %r63, 8;
	add.s64 	%rd55, %rd1, %rd54;
	ld.global.f64 	%fd115, [%rd55];
	add.f64 	%fd116, %fd115, %fd272;
	st.global.f64 	[%rd3], %fd116;
	cvt.u64.u32 	%rd56, %r3;
	cvt.u64.u32 	%rd57, %r130;
	add.s64 	%rd58, %rd57, %rd56;
	shl.b64 	%rd59, %rd58, 3;
	add.s64 	%rd60, %rd1, %rd59;
	ld.global.f64 	%fd117, [%rd60+8];
	add.f64 	%fd118, %fd117, %fd116;
	st.global.f64 	[%rd3], %fd118;
	ld.global.f64 	%fd119, [%rd60+16];
	add.f64 	%fd120, %fd119, %fd118;
	st.global.f64 	[%rd3], %fd120;
	ld.global.f64 	%fd121, [%rd60+24];
	add.f64 	%fd272, %fd121, %fd120;
	st.global.f64 	[%rd3], %fd272;
	add.s32 	%r130, %r130, 4;
$L__BB2_11:
	setp.eq.s32 	%p10, %r13, 0;
	@%p10 bra 	$L__BB2_14;
	add.s32 	%r64, %r130, %r3;
	mul.wide.u32 	%rd61, %r64, 8;
	add.s64 	%rd101, %rd1, %rd61;
	neg.s32 	%r132, %r13;
$L__BB2_13:
	.pragma "nounroll";
	ld.global.f64 	%fd122, [%rd101];
	add.f64 	%fd272, %fd122, %fd272;
	st.global.f64 	[%rd3], %fd272;
	add.s64 	%rd101, %rd101, 8;
	add.s32 	%r132, %r132, 1;
	setp.ne.s32 	%p11, %r132, 0;
	@%p11 bra 	$L__BB2_13;
$L__BB2_14:
	setp.eq.f64 	%p12, %fd272, 0d0000000000000000;
	@%p12 bra 	$L__BB2_61;
	setp.lt.s32 	%p13, %r56, 1;
	mov.f64 	%fd278, 0d0000000000000000;
	@%p13 bra 	$L__BB2_28;
	mul.lo.s32 	%r19, %r56, %r2;
	and.b32  	%r20, %r56, 15;
	setp.lt.u32 	%p14, %r56, 16;
	mov.b32 	%r135, 0;
	mov.f64 	%fd278, 0d0000000000000000;
	@%p14 bra 	$L__BB2_19;
	ld.param.u32 	%r123, [_Z6m_stepPdiS_i6Matrix_param_1];
	and.b32  	%r135, %r56, 2147483632;
	neg.s32 	%r133, %r135;
	mul.wide.u32 	%rd62, %r19, 8;
	add.s64 	%rd63, %rd62, %rd1;
	add.s64 	%rd103, %rd63, 64;
	mul.wide.s32 	%rd64, %r123, 8;
	add.s64 	%rd65, %rd64, %rd2;
	add.s64 	%rd102, %rd65, 64;
	mov.f64 	%fd278, 0d0000000000000000;
$L__BB2_18:
	.pragma "nounroll";
	ld.global.f64 	%fd126, [%rd103+-64];
	ld.global.f64 	%fd127, [%rd102+-64];
	fma.rn.f64 	%fd128, %fd126, %fd127, %fd278;
	st.global.f64 	[%rd3+80], %fd128;
	ld.global.f64 	%fd129, [%rd103+-56];
	ld.global.f64 	%fd130, [%rd102+-56];
	fma.rn.f64 	%fd131, %fd129, %fd130, %fd128;
	st.global.f64 	[%rd3+80], %fd131;
	ld.global.f64 	%fd132, [%rd103+-48];
	ld.global.f64 	%fd133, [%rd102+-48];
	fma.rn.f64 	%fd134, %fd132, %fd133, %fd131;
	st.global.f64 	[%rd3+80], %fd134;
	ld.global.f64 	%fd135, [%rd103+-40];
	ld.global.f64 	%fd136, [%rd102+-40];
	fma.rn.f64 	%fd137, %fd135, %fd136, %fd134;
	st.global.f64 	[%rd3+80], %fd137;
	ld.global.f64 	%fd138, [%rd103+-32];
	ld.global.f64 	%fd139, [%rd102+-32];
	fma.rn.f64 	%fd140, %fd138, %fd139, %fd137;
	st.global.f64 	[%rd3+80], %fd140;
	ld.global.f64 	%fd141, [%rd103+-24];
	ld.global.f64 	%fd142, [%rd102+-24];
	fma.rn.f64 	%fd143, %fd141, %fd142, %fd140;
	st.global.f64 	[%rd3+80], %fd143;
	ld.global.f64 	%fd144, [%rd103+-16];
	ld.global.f64 	%fd145, [%rd102+-16];
	fma.rn.f64 	%fd146, %fd144, %fd145, %fd143;
	st.global.f64 	[%rd3+80], %fd146;
	ld.global.f64 	%fd147, [%rd103+-8];
	ld.global.f64 	%fd148, [%rd102+-8];
	fma.rn.f64 	%fd149, %fd147, %fd148, %fd146;
	st.global.f64 	[%rd3+80], %fd149;
	ld.global.f64 	%fd150, [%rd103];
	ld.global.f64 	%fd151, [%rd102];
	fma.rn.f64 	%fd152, %fd150, %fd151, %fd149;
	st.global.f64 	[%rd3+80], %fd152;
	ld.global.f64 	%fd153, [%rd103+8];
	ld.global.f64 	%fd154, [%rd102+8];
	fma.rn.f64 	%fd155, %fd153, %fd154, %fd152;
	st.global.f64 	[%rd3+80], %fd155;
	ld.global.f64 	%fd156, [%rd103+16];
	ld.global.f64 	%fd157, [%rd102+16];
	fma.rn.f64 	%fd158, %fd156, %fd157, %fd155;
	st.global.f64 	[%rd3+80], %fd158;
	ld.global.f64 	%fd159, [%rd103+24];
	ld.global.f64 	%fd160, [%rd102+24];
	fma.rn.f64 	%fd161, %fd159, %fd160, %fd158;
	st.global.f64 	[%rd3+80], %fd161;
	ld.global.f64 	%fd162, [%rd103+32];
	ld.global.f64 	%fd163, [%rd102+32];
	fma.rn.f64 	%fd164, %fd162, %fd163, %fd161;
	st.global.f64 	[%rd3+80], %fd164;
	ld.global.f64 	%fd165, [%rd103+40];
	ld.global.f64 	%fd166, [%rd102+40];
	fma.rn.f64 	%fd167, %fd165, %fd166, %fd164;
	st.global.f64 	[%rd3+80], %fd167;
	ld.global.f64 	%fd168, [%rd103+48];
	ld.global.f64 	%fd169, [%rd102+48];
	fma.rn.f64 	%fd170, %fd168, %fd169, %fd167;
	st.global.f64 	[%rd3+80], %fd170;
	ld.global.f64 	%fd171, [%rd103+56];
	ld.global.f64 	%fd172, [%rd102+56];
	fma.rn.f64 	%fd278, %fd171, %fd172, %fd170;
	st.global.f64 	[%rd3+80], %fd278;
	add.s32 	%r133, %r133, 16;
	add.s64 	%rd103, %rd103, 128;
	add.s64 	%rd102, %rd102, 128;
	setp.ne.s32 	%p15, %r133, 0;
	@%p15 bra 	$L__BB2_18;
$L__BB2_19:
	setp.eq.s32 	%p16, %r20, 0;
	@%p16 bra 	$L__BB2_28;
	ld.param.u32 	%r124, [_Z6m_stepPdiS_i6Matrix_param_1];
	mul.wide.s32 	%rd66, %r124, 8;
	add.s64 	%rd16, %rd2, %rd66;
	and.b32  	%r26, %r56, 7;
	setp.lt.u32 	%p17, %r20, 8;
	@%p17 bra 	$L__BB2_22;
	add.s32 	%r66, %r135, %r19;
	cvta.to.global.u64 	%rd67, %rd38;
	mul.wide.u32 	%rd68, %r66, 8;
	add.s64 	%rd69, %rd67, %rd68;
	ld.global.f64 	%fd173, [%rd69];
	cvt.u64.u32 	%rd70, %r135;
	mul.wide.u32 	%rd71, %r135, 8;
	add.s64 	%rd72, %rd16, %rd71;
	ld.global.f64 	%fd174, [%rd72];
	fma.rn.f64 	%fd175, %fd173, %fd174, %fd278;
	st.global.f64 	[%rd3+80], %fd175;
	cvt.u64.u32 	%rd73, %r19;
	add.s64 	%rd74, %rd70, %rd73;
	shl.b64 	%rd75, %rd74, 3;
	add.s64 	%rd76, %rd67, %rd75;
	ld.global.f64 	%fd176, [%rd76+8];
	ld.global.f64 	%fd177, [%rd72+8];
	fma.rn.f64 	%fd178, %fd176, %fd177, %fd175;
	st.global.f64 	[%rd3+80], %fd178;
	ld.global.f64 	%fd179, [%rd76+16];
	ld.global.f64 	%fd180, [%rd72+16];
	fma.rn.f64 	%fd181, %fd179, %fd180, %fd178;
	st.global.f64 	[%rd3+80], %fd181;
	ld.global.f64 	%fd182, [%rd76+24];
	ld.global.f64 	%fd183, [%rd72+24];
	fma.rn.f64 	%fd184, %fd182, %fd183, %fd181;
	st.global.f64 	[%rd3+80], %fd184;
	ld.global.f64 	%fd185, [%rd76+32];
	ld.global.f64 	%fd186, [%rd72+32];
	fma.rn.f64 	%fd187, %fd185, %fd186, %fd184;
	st.global.f64 	[%rd3+80], %fd187;
	ld.global.f64 	%fd188, [%rd76+40];
	ld.global.f64 	%fd189, [%rd72+40];
	fma.rn.f64 	%fd190, %fd188, %fd189, %fd187;
	st.global.f64 	[%rd3+80], %fd190;
	ld.global.f64 	%fd191, [%rd76+48];
	ld.global.f64 	%fd192, [%rd72+48];
	fma.rn.f64 	%fd193, %fd191, %fd192, %fd190;
	st.global.f64 	[%rd3+80], %fd193;
	ld.global.f64 	%fd194, [%rd76+56];
	ld.global.f64 	%fd195, [%rd72+56];
	fma.rn.f64 	%fd278, %fd194, %fd195, %fd193;
	st.global.f64 	[%rd3+80], %fd278;
	add.s32 	%r135, %r135, 8;
$L__BB2_22:
	setp.eq.s32 	%p18, %r26, 0;
	@%p18 bra 	$L__BB2_28;
	cvta.to.global.u64 	%rd17, %rd38;
	and.b32  	%r29, %r56, 3;
	setp.lt.u32 	%p19, %r26, 4;
	@%p19 bra 	$L__BB2_25;
	add.s32 	%r67, %r135, %r19;
	mul.wide.u32 	%rd77, %r67, 8;
	add.s64 	%rd78, %rd17, %rd77;
	ld.global.f64 	%fd196, [%rd78];
	cvt.u64.u32 	%rd79, %r135;
	mul.wide.u32 	%rd80, %r135, 8;
	add.s64 	%rd81, %rd16, %rd80;
	ld.global.f64 	%fd197, [%rd81];
	fma.rn.f64 	%fd198, %fd196, %fd197, %fd278;
	st.global.f64 	[%rd3+80], %fd198;
	cvt.u64.u32 	%rd82, %r19;
	add.s64 	%rd83, %rd79, %rd82;
	shl.b64 	%rd84, %rd83, 3;
	add.s64 	%rd85, %rd17, %rd84;
	ld.global.f64 	%fd199, [%rd85+8];
	ld.global.f64 	%fd200, [%rd81+8];
	fma.rn.f64 	%fd201, %fd199, %fd200, %fd198;
	st.global.f64 	[%rd3+80], %fd201;
	ld.global.f64 	%fd202, [%rd85+16];
	ld.global.f64 	%fd203, [%rd81+16];
	fma.rn.f64 	%fd204, %fd202, %fd203, %fd201;
	st.global.f64 	[%rd3+80], %fd204;
	ld.global.f64 	%fd205, [%rd85+24];
	ld.global.f64 	%fd206, [%rd81+24];
	fma.rn.f64 	%fd278, %fd205, %fd206, %fd204;
	st.global.f64 	[%rd3+80], %fd278;
	add.s32 	%r135, %r135, 4;
$L__BB2_25:
	setp.eq.s32 	%p20, %r29, 0;
	@%p20 bra 	$L__BB2_28;
	ld.param.u32 	%r125, [_Z6m_stepPdiS_i6Matrix_param_1];
	mul.wide.s32 	%rd86, %r125, 8;
	mul.wide.u32 	%rd87, %r135, 8;
	add.s64 	%rd88, %rd86, %rd87;
	add.s64 	%rd105, %rd2, %rd88;
	add.s32 	%r68, %r135, %r19;
	mul.wide.u32 	%rd89, %r68, 8;
	add.s64 	%rd104, %rd17, %rd89;
	neg.s32 	%r137, %r29;
$L__BB2_27:
	.pragma "nounroll";
	ld.global.f64 	%fd207, [%rd104];
	ld.global.f64 	%fd208, [%rd105];
	fma.rn.f64 	%fd278, %fd207, %fd208, %fd278;
	st.global.f64 	[%rd3+80], %fd278;
	add.s64 	%rd105, %rd105, 8;
	add.s64 	%rd104, %rd104, 8;
	add.s32 	%r137, %r137, 1;
	setp.ne.s32 	%p21, %r137, 0;
	@%p21 bra 	$L__BB2_27;
$L__BB2_28:
	setp.lt.s32 	%p22, %r56, 1;
	div.rn.f64 	%fd21, %fd278, %fd272;
	st.global.f64 	[%rd3+80], %fd21;
	mov.f64 	%fd287, 0d0000000000000000;
	@%p22 bra 	$L__BB2_60;
	mul.lo.s32 	%r36, %r56, %r2;
	mov.f64 	%fd211, 0d4000000000000000;
	{
	.reg .b32 %temp; 
	mov.b64 	{%temp, %r37}, %fd211;
	}
	and.b32  	%r38, %r37, 2146435072;
	setp.eq.s32 	%p23, %r38, 1062207488;
	setp.lt.s32 	%p24, %r37, 0;
	selp.b32 	%r39, 0, 2146435072, %p24;
	and.b32  	%r70, %r37, 2147483647;
	setp.ne.s32 	%p25, %r70, 1071644672;
	and.pred  	%p1, %p23, %p25;
	setp.lt.u32 	%p26, %r56, 4;
	mov.b32 	%r139, 0;
	mov.f64 	%fd287, 0d0000000000000000;
	@%p26 bra 	$L__BB2_52;
	ld.param.u32 	%r126, [_Z6m_stepPdiS_i6Matrix_param_1];
	and.b32  	%r71, %r56, 2147483644;
	neg.s32 	%r138, %r71;
	mul.wide.u32 	%rd90, %r36, 8;
	cvta.to.global.u64 	%rd91, %rd38;
	add.s64 	%rd92, %rd90, %rd91;
	add.s64 	%rd107, %rd92, 16;
	mul.wide.s32 	%rd93, %r126, 8;
	add.s64 	%rd94, %rd93, %rd2;
	add.s64 	%rd106, %rd94, 16;
	mov.f64 	%fd287, 0d0000000000000000;
$L__BB2_31:
	setp.lt.s32 	%p27, %r37, 0;
	setp.eq.s32 	%p28, %r38, 1062207488;
	ld.global.f64 	%fd23, [%rd107+-16];
	ld.global.f64 	%fd213, [%rd106+-16];
	sub.f64 	%fd24, %fd213, %fd21;
	{
	.reg .b32 %temp; 
	mov.b64 	{%temp, %r42}, %fd24;
	}
	abs.f64 	%fd25, %fd24;
	{ // callseq 2, 0
	.param .b64 param0;
	st.param.f64 	[param0], %fd25;
	.param .b64 retval0;
	call.uni (retval0), 
	__internal_accurate_pow, 
	(
	param0
	);
	ld.param.f64 	%fd214, [retval0];
	} // callseq 2
	setp.lt.s32 	%p30, %r42, 0;
	neg.f64 	%fd216, %fd214;
	selp.f64 	%fd217, %fd216, %fd214, %p28;
	selp.f64 	%fd218, %fd217, %fd214, %p30;
	setp.eq.f64 	%p31, %fd24, 0d0000000000000000;
	selp.b32 	%r72, %r42, 0, %p28;
	or.b32  	%r73, %r72, 2146435072;
	selp.b32 	%r74, %r73, %r72, %p27;
	mov.b32 	%r75, 0;
	mov.b64 	%fd219, {%r75, %r74};
	selp.f64 	%fd280, %fd219, %fd218, %p31;
	add.f64 	%fd220, %fd24, 0d4000000000000000;
	{
	.reg .b32 %temp; 
	mov.b64 	{%temp, %r76}, %fd220;
	}
	and.b32  	%r77, %r76, 2146435072;
	setp.ne.s32 	%p32, %r77, 2146435072;
	@%p32 bra 	$L__BB2_36;
	setp.num.f64 	%p33, %fd24, %fd24;
	@%p33 bra 	$L__BB2_34;
	mov.f64 	%fd221, 0d4000000000000000;
	add.rn.f64 	%fd280, %fd24, %fd221;
	bra.uni 	$L__BB2_36;
$L__BB2_34:
	setp.neu.f64 	%p34, %fd25, 0d7FF0000000000000;
	@%p34 bra 	$L__BB2_36;
	or.b32  	%r78, %r39, -2147483648;
	selp.b32 	%r79, %r78, %r39, %p1;
	selp.b32 	%r80, %r79, %r39, %p30;
	mov.b32 	%r81, 0;
	mov.b64 	%fd280, {%r81, %r80};
$L__BB2_36:
	setp.eq.f64 	%p39, %fd24, 0d3FF0000000000000;
	selp.f64 	%fd222, 0d3FF0000000000000, %fd280, %p39;
	fma.rn.f64 	%fd30, %fd23, %fd222, %fd287;
	st.global.f64 	[%rd3+160], %fd30;
	ld.global.f64 	%fd31, [%rd107+-8];
	ld.global.f64 	%fd223, [%rd106+-8];
	sub.f64 	%fd32, %fd223, %fd21;
	{
	.reg .b32 %temp; 
	mov.b64 	{%temp, %r43}, %fd32;
	}
	abs.f64 	%fd33, %fd32;
	{ // callseq 3, 0
	.param .b64 param0;
	st.param.f64 	[param0], %fd33;
	.param .b64 retval0;
	call.uni (retval0), 
	__internal_accurate_pow, 
	(
	param0
	);
	ld.param.f64 	%fd224, [retval0];
	} // callseq 3
	setp.lt.s32 	%p40, %r43, 0;
	neg.f64 	%fd226, %fd224;
	selp.f64 	%fd227, %fd226, %fd224, %p28;
	selp.f64 	%fd228, %fd227, %fd224, %p40;
	setp.eq.f64 	%p41, %fd32, 0d0000000000000000;
	selp.b32 	%r82, %r43, 0, %p28;
	or.b32  	%r83, %r82, 2146435072;
	selp.b32 	%r84, %r83, %r82, %p27;
	mov.b32 	%r85, 0;
	mov.b64 	%fd229, {%r85, %r84};
	selp.f64 	%fd281, %fd229, %fd228, %p41;
	add.f64 	%fd230, %fd32, 0d4000000000000000;
	{
	.reg .b32 %temp; 
	mov.b64 	{%temp, %r86}, %fd230;
	}
	and.b32  	%r87, %r86, 2146435072;
	setp.ne.s32 	%p42, %r87, 2146435072;
	@%p42 bra 	$L__BB2_41;
	setp.nan.f64 	%p43, %fd32, %fd32;
	@%p43 bra 	$L__BB2_40;
	setp.neu.f64 	%p44, %fd33, 0d7FF0000000000000;
	@%p44 bra 	$L__BB2_41;
	or.b32  	%r88, %r39, -2147483648;
	selp.b32 	%r89, %r88, %r39, %p1;
	selp.b32 	%r90, %r89, %r39, %p40;
	mov.b32 	%r91, 0;
	mov.b64 	%fd281, {%r91, %r90};
	bra.uni 	$L__BB2_41;
$L__BB2_40:
	mov.f64 	%fd231, 0d4000000000000000;
	add.rn.f64 	%fd281, %fd32, %fd231;
$L__BB2_41:
	setp.eq.f64 	%p49, %fd32, 0d3FF0000000000000;
	selp.f64 	%fd232, 0d3FF0000000000000, %fd281, %p49;
	fma.rn.f64 	%fd38, %fd31, %fd232, %fd30;
	st.global.f64 	[%rd3+160], %fd38;
	ld.global.f64 	%fd39, [%rd107];
	ld.global.f64 	%fd233, [%rd106];
	sub.f64 	%fd40, %fd233, %fd21;
	{
	.reg .b32 %temp; 
	mov.b64 	{%temp, %r44}, %fd40;
	}
	abs.f64 	%fd41, %fd40;
	{ // callseq 4, 0
	.param .b64 param0;
	st.param.f64 	[param0], %fd41;
	.param .b64 retval0;
	call.uni (retval0), 
	__internal_accurate_pow, 
	(
	param0
	);
	ld.param.f64 	%fd234, [retval0];
	} // callseq 4
	setp.lt.s32 	%p50, %r44, 0;
	neg.f64 	%fd236, %fd234;
	selp.f64 	%fd237, %fd236, %fd234, %p28;
	selp.f64 	%fd238, %fd237, %fd234, %p50;
	setp.eq.f64 	%p51, %fd40, 0d0000000000000000;
	selp.b32 	%r92, %r44, 0, %p28;
	or.b32  	%r93, %r92, 2146435072;
	selp.b32 	%r94, %r93, %r92, %p27;
	mov.b32 	%r95, 0;
	mov.b64 	%fd239, {%r95, %r94};
	selp.f64 	%fd282, %fd239, %fd238, %p51;
	add.f64 	%fd240, %fd40, 0d4000000000000000;
	{
	.reg .b32 %temp; 
	mov.b64 	{%temp, %r96}, %fd240;
	}
	and.b32  	%r97, %r96, 2146435072;
	setp.ne.s32 	%p52, %r97, 2146435072;
	@%p52 bra 	$L__BB2_46;
	setp.nan.f64 	%p53, %fd40, %fd40;
	@%p53 bra 	$L__BB2_45;
	setp.neu.f64 	%p54, %fd41, 0d7FF0000000000000;
	@%p54 bra 	$L__BB2_46;
	or.b32  	%r98, %r39, -2147483648;
	selp.b32 	%r99, %r98, %r39, %p1;
	selp.b32 	%r100, %r99, %r39, %p50;
	mov.b32 	%r101, 0;
	mov.b64 	%fd282, {%r101, %r100};
	bra.uni 	$L__BB2_46;
$L__BB2_45:
	mov.f64 	%fd241, 0d4000000000000000;
	add.rn.f64 	%fd282, %fd40, %fd241;
$L__BB2_46:
	setp.eq.f64 	%p59, %fd40, 0d3FF0000000000000;
	selp.f64 	%fd242, 0d3FF0000000000000, %fd282, %p59;
	fma.rn.f64 	%fd46, %fd39, %fd242, %fd38;
	st.global.f64 	[%rd3+160], %fd46;
	ld.global.f64 	%fd47, [%rd107+8];
	ld.global.f64 	%fd243, [%rd106+8];
	sub.f64 	%fd48, %fd243, %fd21;
	{
	.reg .b32 %temp; 
	mov.b64 	{%temp, %r45}, %fd48;
	}
	abs.f64 	%fd49, %fd48;
	{ // callseq 5, 0
	.param .b64 param0;
	st.param.f64 	[param0], %fd49;
	.param .b64 retval0;
	call.uni (retval0), 
	__internal_accurate_pow, 
	(
	param0
	);
	ld.param.f64 	%fd244, [retval0];
	} // callseq 5
	setp.lt.s32 	%p60, %r45, 0;
	neg.f64 	%fd246, %fd244;
	selp.f64 	%fd247, %fd246, %fd244, %p28;
	selp.f64 	%fd248, %fd247, %fd244, %p60;
	setp.eq.f64 	%p61, %fd48, 0d0000000000000000;
	selp.b32 	%r102, %r45, 0, %p28;
	or.b32  	%r103, %r102, 2146435072;
	selp.b32 	%r104, %r103, %r102, %p27;
	mov.b32 	%r105, 0;
	mov.b64 	%fd249, {%r105, %r104};
	selp.f64 	%fd283, %fd249, %fd248, %p61;
	add.f64 	%fd250, %fd48, 0d4000000000000000;
	{
	.reg .b32 %temp; 
	mov.b64 	{%temp, %r106}, %fd250;
	}
	and.b32  	%r107, %r106, 2146435072;
	setp.ne.s32 	%p62, %r107, 2146435072;
	@%p62 bra 	$L__BB2_51;
	setp.nan.f64 	%p63, %fd48, %fd48;
	@%p63 bra 	$L__BB2_50;
	setp.neu.f64 	%p64, %fd49, 0d7FF0000000000000;
	@%p64 bra 	$L__BB2_51;
	or.b32  	%r108, %r39, -2147483648;
	selp.b32 	%r109, %r108, %r39, %p1;
	selp.b32 	%r110, %r109, %r39, %p60;
	mov.b32 	%r111, 0;
	mov.b64 	%fd283, {%r111, %r110};
	bra.uni 	$L__BB2_51;
$L__BB2_50:
	mov.f64 	%fd251, 0d4000000000000000;
	add.rn.f64 	%fd283, %fd48, %fd251;
$L__BB2_51:
	and.b32  	%r139, %r56, 2147483644;
	setp.eq.f64 	%p66, %fd48, 0d3FF0000000000000;
	selp.f64 	%fd252, 0d3FF0000000000000, %fd283, %p66;
	fma.rn.f64 	%fd287, %fd47, %fd252, %fd46;
	st.global.f64 	[%rd3+160], %fd287;
	add.s32 	%r138, %r138, 4;
	add.s64 	%rd107, %rd107, 32;
	add.s64 	%rd106, %rd106, 32;
	setp.ne.s32 	%p67, %r138, 0;
	@%p67 bra 	$L__BB2_31;
$L__BB2_52:
	and.b32  	%r49, %r56, 3;
	setp.eq.s32 	%p68, %r49, 0;
	@%p68 bra 	$L__BB2_60;
	ld.param.u32 	%r127, [_Z6m_stepPdiS_i6Matrix_param_1];
	mul.wide.s32 	%rd95, %r127, 8;
	mul.wide.u32 	%rd96, %r139, 8;
	add.s64 	%rd97, %rd95, %rd96;
	add.s64 	%rd109, %rd2, %rd97;
	add.s32 	%r112, %r139, %r36;
	mul.wide.u32 	%rd98, %r112, 8;
	cvta.to.global.u64 	%rd99, %rd38;
	add.s64 	%rd108, %rd99, %rd98;
	neg.s32 	%r140, %r49;
$L__BB2_54:
	.pragma "nounroll";
	setp.lt.s32 	%p69, %r37, 0;
	setp.eq.s32 	%p70, %r38, 1062207488;
	ld.global.f64 	%fd57, [%rd108];
	ld.global.f64 	%fd253, [%rd109];
	sub.f64 	%fd58, %fd253, %fd21;
	{
	.reg .b32 %temp; 
	mov.b64 	{%temp, %r52}, %fd58;
	}
	abs.f64 	%fd59, %fd58;
	{ // callseq 6, 0
	.param .b64 param0;
	st.param.f64 	[param0], %fd59;
	.param .b64 retval0;
	call.uni (retval0), 
	__internal_accurate_pow, 
	(
	param0
	);
	ld.param.f64 	%fd254, [retval0];
	} // callseq 6
	setp.lt.s32 	%p72, %r52, 0;
	neg.f64 	%fd256, %fd254;
	selp.f64 	%fd257, %fd256, %fd254, %p70;
	selp.f64 	%fd258, %fd257, %fd254, %p72;
	setp.eq.f64 	%p73, %fd58, 0d0000000000000000;
	selp.b32 	%r113, %r52, 0, %p70;
	or.b32  	%r114, %r113, 2146435072;
	selp.b32 	%r115, %r114, %r113, %p69;
	mov.b32 	%r116, 0;
	mov.b64 	%fd259, {%r116, %r115};
	selp.f64 	%fd286, %fd259, %fd258, %p73;
	add.f64 	%fd260, %fd58, 0d4000000000000000;
	{
	.reg .b32 %temp; 
	mov.b64 	{%temp, %r117}, %fd260;
	}
	and.b32  	%r118, %r117, 2146435072;
	setp.ne.s32 	%p74, %r118, 2146435072;
	@%p74 bra 	$L__BB2_59;
	setp.nan.f64 	%p75, %fd58, %fd58;
	@%p75 bra 	$L__BB2_58;
	setp.neu.f64 	%p76, %fd59, 0d7FF0000000000000;
	@%p76 bra 	$L__BB2_59;
	setp.lt.s32 	%p77, %r52, 0;
	or.b32  	%r119, %r39, -2147483648;
	selp.b32 	%r120, %r119, %r39, %p1;
	selp.b32 	%r121, %r120, %r39, %p77;
	mov.b32 	%r122, 0;
	mov.b64 	%fd286, {%r122, %r121};
	bra.uni 	$L__BB2_59;
$L__BB2_58:
	mov.f64 	%fd261, 0d4000000000000000;
	add.rn.f64 	%fd286, %fd58, %fd261;
$L__BB2_59:
	setp.eq.f64 	%p78, %fd58, 0d3FF0000000000000;
	selp.f64 	%fd262, 0d3FF0000000000000, %fd286, %p78;
	fma.rn.f64 	%fd287, %fd57, %fd262, %fd287;
	st.global.f64 	[%rd3+160], %fd287;
	add.s64 	%rd109, %rd109, 8;
	add.s64 	%rd108, %rd108, 8;
	add.s32 	%r140, %r140, 1;
	setp.ne.s32 	%p79, %r140, 0;
	@%p79 bra 	$L__BB2_54;
$L__BB2_60:
	div.rn.f64 	%fd263, %fd287, %fd272;
	sqrt.rn.f64 	%fd264, %fd263;
	st.global.f64 	[%rd3+160], %fd264;
	cvt.rn.f64.s32 	%fd265, %r56;
	div.rn.f64 	%fd266, %fd272, %fd265;
	st.global.f64 	[%rd3], %fd266;
$L__BB2_61:
	ret;

}
	// .globl	_Z10compute_ll6MatrixPdS0_
.visible .entry _Z10compute_ll6MatrixPdS0_(
	.param .align 8 .b8 _Z10compute_ll6MatrixPdS0__param_0[16],
	.param .u64 .ptr .align 1 _Z10compute_ll6MatrixPdS0__param_1,
	.param .u64 .ptr .align 1 _Z10compute_ll6MatrixPdS0__param_2
)
{
	.reg .pred 	%p<15>;
	.reg .b32 	%r<66>;
	.reg .b64 	%rd<46>;
	.reg .b64 	%fd<127>;

	ld.param.v2.u32 	{%r1, %r2}, [_Z10compute_ll6MatrixPdS0__param_0];
	ld.param.u64 	%rd4, [_Z10compute_ll6MatrixPdS0__param_0+8];
	ld.param.u64 	%rd2, [_Z10compute_ll6MatrixPdS0__param_1];
	ld.param.u64 	%rd3, [_Z10compute_ll6MatrixPdS0__param_2];
	cvta.to.global.u64 	%rd1, %rd4;
	mov.u32 	%r35, %ctaid.x;
	mov.u32 	%r36, %ntid.x;
	mov.u32 	%r37, %tid.x;
	mad.lo.s32 	%r3, %r35, %r36, %r37;
	setp.ge.s32 	%p1, %r3, %r1;
	@%p1 bra 	$L__BB3_22;
	setp.lt.s32 	%p2, %r2, 1;
	mov.f64 	%fd123, 0d0000000000000000;
	@%p2 bra 	$L__BB3_14;
	and.b32  	%r4, %r2, 15;
	setp.lt.u32 	%p3, %r2, 16;
	mov.f64 	%fd123, 0d0000000000000000;
	mov.b32 	%r58, 0;
	@%p3 bra 	$L__BB3_5;
	and.b32  	%r58, %r2, 2147483632;
	neg.s32 	%r56, %r58;
	shl.b32 	%r7, %r1, 4;
	mov.f64 	%fd123, 0d0000000000000000;
	mul.wide.s32 	%rd7, %r1, 8;
	mov.u32 	%r55, %r3;
$L__BB3_4:
	.pragma "nounroll";
	mul.wide.s32 	%rd5, %r55, 8;
	add.s64 	%rd6, %rd1, %rd5;
	ld.global.f64 	%fd26, [%rd6];
	add.f64 	%fd27, %fd123, %fd26;
	add.s64 	%rd8, %rd6, %rd7;
	ld.global.f64 	%fd28, [%rd8];
	add.f64 	%fd29, %fd27, %fd28;
	add.s64 	%rd9, %rd8, %rd7;
	ld.global.f64 	%fd30, [%rd9];
	add.f64 	%fd31, %fd29, %fd30;
	add.s64 	%rd10, %rd9, %rd7;
	ld.global.f64 	%fd32, [%rd10];
	add.f64 	%fd33, %fd31, %fd32;
	add.s64 	%rd11, %rd10, %rd7;
	ld.global.f64 	%fd34, [%rd11];
	add.f64 	%fd35, %fd33, %fd34;
	add.s64 	%rd12, %rd11, %rd7;
	ld.global.f64 	%fd36, [%rd12];
	add.f64 	%fd37, %fd35, %fd36;
	add.s64 	%rd13, %rd12, %rd7;
	ld.global.f64 	%fd38, [%rd13];
	add.f64 	%fd39, %fd37, %fd38;
	add.s64 	%rd14, %rd13, %rd7;
	ld.global.f64 	%fd40, [%rd14];
	add.f64 	%fd41, %fd39, %fd40;
	add.s64 	%rd15, %rd14, %rd7;
	ld.global.f64 	%fd42, [%rd15];
	add.f64 	%fd43, %fd41, %fd42;
	add.s64 	%rd16, %rd15, %rd7;
	ld.global.f64 	%fd44, [%rd16];
	add.f64 	%fd45, %fd43, %fd44;
	add.s64 	%rd17, %rd16, %rd7;
	ld.global.f64 	%fd46, [%rd17];
	add.f64 	%fd47, %fd45, %fd46;
	add.s64 	%rd18, %rd17, %rd7;
	ld.global.f64 	%fd48, [%rd18];
	add.f64 	%fd49, %fd47, %fd48;
	add.s64 	%rd19, %rd18, %rd7;
	ld.global.f64 	%fd50, [%rd19];
	add.f64 	%fd51, %fd49, %fd50;
	add.s64 	%rd20, %rd19, %rd7;
	ld.global.f64 	%fd52, [%rd20];
	add.f64 	%fd53, %fd51, %fd52;
	add.s64 	%rd21, %rd20, %rd7;
	ld.global.f64 	%fd54, [%rd21];
	add.f64 	%fd55, %fd53, %fd54;
	add.s64 	%rd22, %rd21, %rd7;
	ld.global.f64 	%fd56, [%rd22];
	add.f64 	%fd123, %fd55, %fd56;
	add.s32 	%r56, %r56, 16;
	add.s32 	%r55, %r55, %r7;
	setp.ne.s32 	%p4, %r56, 0;
	@%p4 bra 	$L__BB3_4;
$L__BB3_5:
	setp.eq.s32 	%p5, %r4, 0;
	@%p5 bra 	$L__BB3_14;
	and.b32  	%r13, %r2, 7;
	setp.lt.u32 	%p6, %r4, 8;
	@%p6 bra 	$L__BB3_8;
	mad.lo.s32 	%r39, %r58, %r1, %r3;
	mul.wide.s32 	%rd23, %r39, 8;
	add.s64 	%rd24, %rd1, %rd23;
	ld.global.f64 	%fd58, [%rd24];
	add.f64 	%fd59, %fd123, %fd58;
	mul.wide.s32 	%rd25, %r1, 8;
	add.s64 	%rd26, %rd24, %rd25;
	ld.global.f64 	%fd60, [%rd26];
	add.f64 	%fd61, %fd59, %fd60;
	add.s64 	%rd27, %rd26, %rd25;
	ld.global.f64 	%fd62, [%rd27];
	add.f64 	%fd63, %fd61, %fd62;
	add.s64 	%rd28, %rd27, %rd25;
	ld.global.f64 	%fd64, [%rd28];
	add.f64 	%fd65, %fd63, %fd64;
	add.s64 	%rd29, %rd28, %rd25;
	ld.global.f64 	%fd66, [%rd29];
	add.f64 	%fd67, %fd65, %fd66;
	add.s64 	%rd30, %rd29, %rd25;
	ld.global.f64 	%fd68, [%rd30];
	add.f64 	%fd69, %fd67, %fd68;
	add.s64 	%rd31, %rd30, %rd25;
	ld.global.f64 	%fd70, [%rd31];
	add.f64 	%fd71, %fd69, %fd70;
	add.s64 	%rd32, %rd31, %rd25;
	ld.global.f64 	%fd72, [%rd32];
	add.f64 	%fd123, %fd71, %fd72;
	add.s32 	%r58, %r58, 8;
$L__BB3_8:
	setp.eq.s32 	%p7, %r13, 0;
	@%p7 bra 	$L__BB3_14;
	and.b32  	%r16, %r2, 3;
	setp.lt.u32 	%p8, %r13, 4;
	@%p8 bra 	$L__BB3_11;
	mad.lo.s32 	%r40, %r58, %r1, %r3;
	mul.wide.s32 	%rd33, %r40, 8;
	add.s64 	%rd34, %rd1, %rd33;
	ld.global.f64 	%fd74, [%rd34];
	add.f64 	%fd75, %fd123, %fd74;
	mul.wide.s32 	%rd35, %r1, 8;
	add.s64 	%rd36, %rd34, %rd35;
	ld.global.f64 	%fd76, [%rd36];
	add.f64 	%fd77, %fd75, %fd76;
	add.s64 	%rd37, %rd36, %rd35;
	ld.global.f64 	%fd78, [%rd37];
	add.f64 	%fd79, %fd77, %fd78;
	add.s64 	%rd38, %rd37, %rd35;
	ld.global.f64 	%fd80, [%rd38];
	add.f64 	%fd123, %fd79, %fd80;
	add.s32 	%r58, %r58, 4;
$L__BB3_11:
	setp.eq.s32 	%p9, %r16, 0;
	@%p9 bra 	$L__BB3_14;
	mad.lo.s32 	%r61, %r1, %r58, %r3;
	neg.s32 	%r60, %r16;
$L__BB3_13:
	.pragma "nounroll";
	mul.wide.s32 	%rd39, %r61, 8;
	add.s64 	%rd40, %rd1, %rd39;
	ld.global.f64 	%fd81, [%rd40];
	add.f64 	%fd123, %fd123, %fd81;
	add.s32 	%r61, %r61, %r1;
	add.s32 	%r60, %r60, 1;
	setp.ne.s32 	%p10, %r60, 0;
	@%p10 bra 	$L__BB3_13;
$L__BB3_14:
	{
	.reg .b32 %temp; 
	mov.b64 	{%temp, %r62}, %fd123;
	}
	{
	.reg .b32 %temp; 
	mov.b64 	{%r63, %temp}, %fd123;
	}
	setp.gt.s32 	%p11, %r62, 1048575;
	mov.b32 	%r64, -1023;
	mov.f64 	%fd124, %fd123;
	@%p11 bra 	$L__BB3_16;
	mul.f64 	%fd124, %fd123, 0d4350000000000000;
	{
	.reg .b32 %temp; 
	mov.b64 	{%temp, %r62}, %fd124;
	}
	{
	.reg .b32 %temp; 
	mov.b64 	{%r63, %temp}, %fd124;
	}
	mov.b32 	%r64, -1077;
$L__BB3_16:
	add.s32 	%r43, %r62, -1;
	setp.gt.u32 	%p12, %r43, 2146435070;
	@%p12 bra 	$L__BB3_20;
	shr.u32 	%r46, %r62, 20;
	add.s32 	%r65, %r64, %r46;
	and.b32  	%r47, %r62, 1048575;
	or.b32  	%r48, %r47, 1072693248;
	mov.b64 	%fd125, {%r63, %r48};
	setp.lt.u32 	%p14, %r48, 1073127583;
	@%p14 bra 	$L__BB3_19;
	{
	.reg .b32 %temp; 
	mov.b64 	{%r49, %temp}, %fd125;
	}
	{
	.reg .b32 %temp; 
	mov.b64 	{%temp, %r50}, %fd125;
	}
	add.s32 	%r51, %r50, -1048576;
	mov.b64 	%fd125, {%r49, %r51};
	add.s32 	%r65, %r65, 1;
$L__BB3_19:
	add.f64 	%fd83, %fd125, 0dBFF0000000000000;
	add.f64 	%fd84, %fd125, 0d3FF0000000000000;
	rcp.approx.ftz.f64 	%fd85, %fd84;
	neg.f64 	%fd86, %fd84;
	fma.rn.f64 	%fd87, %fd86, %fd85, 0d3FF0000000000000;
	fma.rn.f64 	%fd88, %fd87, %fd87, %fd87;
	fma.rn.f64 	%fd89, %fd88, %fd85, %fd85;
	mul.f64 	%fd90, %fd83, %fd89;
	fma.rn.f64 	%fd91, %fd83, %fd89, %fd90;
	mul.f64 	%fd92, %fd91, %fd91;
	fma.rn.f64 	%fd93, %fd92, 0d3EB1380B3AE80F1E, 0d3ED0EE258B7A8B04;
	fma.rn.f64 	%fd94, %fd93, %fd92, 0d3EF3B2669F02676F;
	fma.rn.f64 	%fd95, %fd94, %fd92, 0d3F1745CBA9AB0956;
	fma.rn.f64 	%fd96, %fd95, %fd92, 0d3F3C71C72D1B5154;
	fma.rn.f64 	%fd97, %fd96, %fd92, 0d3F624924923BE72D;
	fma.rn.f64 	%fd98, %fd97, %fd92, 0d3F8999999999A3C4;
	fma.rn.f64 	%fd99, %fd98, %fd92, 0d3FB5555555555554;
	sub.f64 	%fd100, %fd83, %fd91;
	add.f64 	%fd101, %fd100, %fd100;
	neg.f64 	%fd102, %fd91;
	fma.rn.f64 	%fd103, %fd102, %fd83, %fd101;
	mul.f64 	%fd104, %fd89, %fd103;
	mul.f64 	%fd105, %fd92, %fd99;
	fma.rn.f64 	%fd106, %fd105, %fd91, %fd104;
	xor.b32  	%r52, %r65, -2147483648;
	mov.b32 	%r53, 1127219200;
	mov.b64 	%fd107, {%r52, %r53};
	mov.b32 	%r54, -2147483648;
	mov.b64 	%fd108, {%r54, %r53};
	sub.f64 	%fd109, %fd107, %fd108;
	fma.rn.f64 	%fd110, %fd109, 0d3FE62E42FEFA39EF, %fd91;
	fma.rn.f64 	%fd111, %fd109, 0dBFE62E42FEFA39EF, %fd110;
	sub.f64 	%fd112, %fd111, %fd91;
	sub.f64 	%fd113, %fd106, %fd112;
	fma.rn.f64 	%fd114, %fd109, 0d3C7ABC9E3B39803F, %fd113;
	add.f64 	%fd126, %fd110, %fd114;
	bra.uni 	$L__BB3_21;
$L__BB3_20:
	fma.rn.f64 	%fd82, %fd124, 0d7FF0000000000000, 0d7FF0000000000000;
	{
	.reg .b32 %temp; 
	mov.b64 	{%temp, %r44}, %fd124;
	}
	and.b32  	%r45, %r44, 2147483647;
	setp.eq.s32 	%p13, %r45, 0;
	selp.f64 	%fd126, 0dFFF0000000000000, %fd82, %p13;
$L__BB3_21:
	cvta.to.global.u64 	%rd41, %rd2;
	mul.wide.s32 	%rd42, %r3, 8;
	add.s64 	%rd43, %rd41, %rd42;
	st.global.f64 	[%rd43], %fd126;
	cvta.to.global.u64 	%rd44, %rd3;
	add.s64 	%rd45, %rd44, %rd42;
	st.global.f64 	[%rd45], %fd123;
$L__BB3_22:
	ret;

}
	// .globl	_Z11compute_ll26MatrixPd
.visible .entry _Z11compute_ll26MatrixPd(
	.param .align 8 .b8 _Z11compute_ll26MatrixPd_param_0[16],
	.param .u64 .ptr .align 1 _Z11compute_ll26MatrixPd_param_1
)
{
	.reg .pred 	%p<10>;
	.reg .b32 	%r<23>;
	.reg .b64 	%rd<16>;
	.reg .b64 	%fd<83>;

	ld.param.u32 	%r1, [_Z11compute_ll26MatrixPd_param_0];
	ld.param.u64 	%rd8, [_Z11compute_ll26MatrixPd_param_1];
	cvta.to.global.u64 	%rd1, %rd8;
	setp.lt.s32 	%p1, %r1, 1;
	mov.f64 	%fd82, 0d0000000000000000;
	@%p1 bra 	$L__BB4_13;
	and.b32  	%r2, %r1, 15;
	setp.lt.u32 	%p2, %r1, 16;
	mov.f64 	%fd82, 0d0000000000000000;
	mov.b32 	%r20, 0;
	@%p2 bra 	$L__BB4_4;
	and.b32  	%r20, %r1, 2147483632;
	neg.s32 	%r18, %r20;
	add.s64 	%rd14, %rd1, 64;
	mov.f64 	%fd82, 0d0000000000000000;
$L__BB4_3:
	.pragma "nounroll";
	ld.global.f64 	%fd18, [%rd14+-64];
	add.f64 	%fd19, %fd82, %fd18;
	ld.global.f64 	%fd20, [%rd14+-56];
	add.f64 	%fd21, %fd19, %fd20;
	ld.global.f64 	%fd22, [%rd14+-48];
	add.f64 	%fd23, %fd21, %fd22;
	ld.global.f64 	%fd24, [%rd14+-40];
	add.f64 	%fd25, %fd23, %fd24;
	ld.global.f64 	%fd26, [%rd14+-32];
	add.f64 	%fd27, %fd25, %fd26;
	ld.global.f64 	%fd28, [%rd14+-24];
	add.f64 	%fd29, %fd27, %fd28;
	ld.global.f64 	%fd30, [%rd14+-16];
	add.f64 	%fd31, %fd29, %fd30;
	ld.global.f64 	%fd32, [%rd14+-8];
	add.f64 	%fd33, %fd31, %fd32;
	ld.global.f64 	%fd34, [%rd14];
	add.f64 	%fd35, %fd33, %fd34;
	ld.global.f64 	%fd36, [%rd14+8];
	add.f64 	%fd37, %fd35, %fd36;
	ld.global.f64 	%fd38, [%rd14+16];
	add.f64 	%fd39, %fd37, %fd38;
	ld.global.f64 	%fd40, [%rd14+24];
	add.f64 	%fd41, %fd39, %fd40;
	ld.global.f64 	%fd42, [%rd14+32];
	add.f64 	%fd43, %fd41, %fd42;
	ld.global.f64 	%fd44, [%rd14+40];
	add.f64 	%fd45, %fd43, %fd44;
	ld.global.f64 	%fd46, [%rd14+48];
	add.f64 	%fd47, %fd45, %fd46;
	ld.global.f64 	%fd48, [%rd14+56];
	add.f64 	%fd82, %fd47, %fd48;
	add.s32 	%r18, %r18, 16;
	add.s64 	%rd14, %rd14, 128;
	setp.ne.s32 	%p3, %r18, 0;
	@%p3 bra 	$L__BB4_3;
$L__BB4_4:
	setp.eq.s32 	%p4, %r2, 0;
	@%p4 bra 	$L__BB4_13;
	and.b32  	%r8, %r1, 7;
	setp.lt.u32 	%p5, %r2, 8;
	@%p5 bra 	$L__BB4_7;
	mul.wide.u32 	%rd9, %r20, 8;
	add.s64 	%rd10, %rd1, %rd9;
	ld.global.f64 	%fd50, [%rd10];
	add.f64 	%fd51, %fd82, %fd50;
	ld.global.f64 	%fd52, [%rd10+8];
	add.f64 	%fd53, %fd51, %fd52;
	ld.global.f64 	%fd54, [%rd10+16];
	add.f64 	%fd55, %fd53, %fd54;
	ld.global.f64 	%fd56, [%rd10+24];
	add.f64 	%fd57, %fd55, %fd56;
	ld.global.f64 	%fd58, [%rd10+32];
	add.f64 	%fd59, %fd57, %fd58;
	ld.global.f64 	%fd60, [%rd10+40];
	add.f64 	%fd61, %fd59, %fd60;
	ld.global.f64 	%fd62, [%rd10+48];
	add.f64 	%fd63, %fd61, %fd62;
	ld.global.f64 	%fd64, [%rd10+56];
	add.f64 	%fd82, %fd63, %fd64;
	add.s32 	%r20, %r20, 8;
$L__BB4_7:
	setp.eq.s32 	%p6, %r8, 0;
	@%p6 bra 	$L__BB4_13;
	and.b32  	%r11, %r1, 3;
	setp.lt.u32 	%p7, %r8, 4;
	@%p7 bra 	$L__BB4_10;
	mul.wide.u32 	%rd11, %r20, 8;
	add.s64 	%rd12, %rd1, %rd11;
	ld.global.f64 	%fd66, [%rd12];
	add.f64 	%fd67, %fd82, %fd66;
	ld.global.f64 	%fd68, [%rd12+8];
	add.f64 	%fd69, %fd67, %fd68;
	ld.global.f64 	%fd70, [%rd12+16];
	add.f64 	%fd71, %fd69, %fd70;
	ld.global.f64 	%fd72, [%rd12+24];
	add.f64 	%fd82, %fd71, %fd72;
	add.s32 	%r20, %r20, 4;
$L__BB4_10:
	setp.eq.s32 	%p8, %r11, 0;
	@%p8 bra 	$L__BB4_13;
	mul.wide.u32 	%rd13, %r20, 8;
	add.s64 	%rd15, %rd1, %rd13;
	neg.s32 	%r22, %r11;
$L__BB4_12:
	.pragma "nounroll";
	ld.global.f64 	%fd73, [%rd15];
	add.f64 	%fd82, %fd82, %fd73;
	add.s64 	%rd15, %rd15, 8;
	add.s32 	%r22, %r22, 1;
	setp.ne.s32 	%p9, %r22, 0;
	@%p9 bra 	$L__BB4_12;
$L__BB4_13:
	st.global.f64 	[%rd1], %fd82;
	ret;

}
	// .globl	_Z15copythetatonextPdii
.visible .entry _Z15copythetatonextPdii(
	.param .u64 .ptr .align 1 _Z15copythetatonextPdii_param_0,
	.param .u32 _Z15copythetatonextPdii_param_1,
	.param .u32 _Z15copythetatonextPdii_param_2
)
{
	.reg .pred 	%p<10>;
	.reg .b32 	%r<34>;
	.reg .b64 	%rd<23>;
	.reg .b64 	%fd<30>;

	ld.param.u64 	%rd5, [_Z15copythetatonextPdii_param_0];
	ld.param.u32 	%r29, [_Z15copythetatonextPdii_param_1];
	ld.param.u32 	%r21, [_Z15copythetatonextPdii_param_2];
	cvta.to.global.u64 	%rd1, %rd5;
	setp.lt.s32 	%p1, %r21, 1;
	@%p1 bra 	$L__BB5_13;
	add.s32 	%r22, %r29, 1;
	add.s32 	%r23, %r21, %r29;
	max.s32 	%r24, %r23, %r22;
	sub.s32 	%r1, %r24, %r29;
	and.b32  	%r2, %r1, 15;
	sub.s32 	%r25, %r29, %r24;
	setp.gt.u32 	%p2, %r25, -16;
	@%p2 bra 	$L__BB5_4;
	and.b32  	%r26, %r1, -16;
	neg.s32 	%r27, %r26;
	add.s64 	%rd2, %rd1, 120;
	mul.wide.u32 	%rd6, %r21, 8;
	add.s64 	%rd7, %rd6, %rd1;
	add.s64 	%rd3, %rd7, 64;
$L__BB5_3:
	.pragma "nounroll";
	mul.wide.s32 	%rd8, %r29, 8;
	add.s64 	%rd9, %rd2, %rd8;
	add.s64 	%rd10, %rd3, %rd8;
	ld.global.f64 	%fd1, [%rd9+-120];
	st.global.f64 	[%rd10+-64], %fd1;
	ld.global.f64 	%fd2, [%rd9+-112];
	st.global.f64 	[%rd10+-56], %fd2;
	ld.global.f64 	%fd3, [%rd9+-104];
	st.global.f64 	[%rd10+-48], %fd3;
	ld.global.f64 	%fd4, [%rd9+-96];
	st.global.f64 	[%rd10+-40], %fd4;
	ld.global.f64 	%fd5, [%rd9+-88];
	st.global.f64 	[%rd10+-32], %fd5;
	ld.global.f64 	%fd6, [%rd9+-80];
	st.global.f64 	[%rd10+-24], %fd6;
	ld.global.f64 	%fd7, [%rd9+-72];
	st.global.f64 	[%rd10+-16], %fd7;
	ld.global.f64 	%fd8, [%rd9+-64];
	st.global.f64 	[%rd10+-8], %fd8;
	ld.global.f64 	%fd9, [%rd9+-56];
	st.global.f64 	[%rd10], %fd9;
	ld.global.f64 	%fd10, [%rd9+-48];
	st.global.f64 	[%rd10+8], %fd10;
	ld.global.f64 	%fd11, [%rd9+-40];
	st.global.f64 	[%rd10+16], %fd11;
	ld.global.f64 	%fd12, [%rd9+-32];
	st.global.f64 	[%rd10+24], %fd12;
	ld.global.f64 	%fd13, [%rd9+-24];
	st.global.f64 	[%rd10+32], %fd13;
	ld.global.f64 	%fd14, [%rd9+-16];
	st.global.f64 	[%rd10+40], %fd14;
	ld.global.f64 	%fd15, [%rd9+-8];
	st.global.f64 	[%rd10+48], %fd15;
	ld.global.f64 	%fd16, [%rd9];
	st.global.f64 	[%rd10+56], %fd16;
	add.s32 	%r29, %r29, 16;
	add.s32 	%r27, %r27, 16;
	setp.ne.s32 	%p3, %r27, 0;
	@%p3 bra 	$L__BB5_3;
$L__BB5_4:
	setp.eq.s32 	%p4, %r2, 0;
	@%p4 bra 	$L__BB5_13;
	and.b32  	%r9, %r1, 7;
	setp.lt.u32 	%p5, %r2, 8;
	@%p5 bra 	$L__BB5_7;
	mul.wide.s32 	%rd11, %r29, 8;
	add.s64 	%rd12, %rd1, %rd11;
	ld.global.f64 	%fd17, [%rd12];
	mul.wide.u32 	%rd13, %r21, 8;
	add.s64 	%rd14, %rd12, %rd13;
	st.global.f64 	[%rd14], %fd17;
	ld.global.f64 	%fd18, [%rd12+8];
	st.global.f64 	[%rd14+8], %fd18;
	ld.global.f64 	%fd19, [%rd12+16];
	st.global.f64 	[%rd14+16], %fd19;
	ld.global.f64 	%fd20, [%rd12+24];
	st.global.f64 	[%rd14+24], %fd20;
	ld.global.f64 	%fd21, [%rd12+32];
	st.global.f64 	[%rd14+32], %fd21;
	ld.global.f64 	%fd22, [%rd12+40];
	st.global.f64 	[%rd14+40], %fd22;
	ld.global.f64 	%fd23, [%rd12+48];
	st.global.f64 	[%rd14+48], %fd23;
	ld.global.f64 	%fd24, [%rd12+56];
	st.global.f64 	[%rd14+56], %fd24;
	add.s32 	%r29, %r29, 8;
$L__BB5_7:
	setp.eq.s32 	%p6, %r9, 0;
	@%p6 bra 	$L__BB5_13;
	and.b32  	%r12, %r1, 3;
	setp.lt.u32 	%p7, %r9, 4;
	@%p7 bra 	$L__BB5_10;
	mul.wide.s32 	%rd15, %r29, 8;
	add.s64 	%rd16, %rd1, %rd15;
	ld.global.f64 	%fd25, [%rd16];
	mul.wide.u32 	%rd17, %r21, 8;
	add.s64 	%rd18, %rd16, %rd17;
	st.global.f64 	[%rd18], %fd25;
	ld.global.f64 	%fd26, [%rd16+8];
	st.global.f64 	[%rd18+8], %fd26;
	ld.global.f64 	%fd27, [%rd16+16];
	st.global.f64 	[%rd18+16], %fd27;
	ld.global.f64 	%fd28, [%rd16+24];
	st.global.f64 	[%rd18+24], %fd28;
	add.s32 	%r29, %r29, 4;
$L__BB5_10:
	setp.eq.s32 	%p8, %r12, 0;
	@%p8 bra 	$L__BB5_13;
	mul.wide.u32 	%rd19, %r21, 8;
	add.s64 	%rd4, %rd1, %rd19;
	neg.s32 	%r32, %r12;
$L__BB5_12:
	.pragma "nounroll";
	mul.wide.s32 	%rd20, %r29, 8;
	add.s64 	%rd21, %rd4, %rd20;
	add.s64 	%rd22, %rd1, %rd20;
	ld.global.f64 	%fd29, [%rd22];
	st.global.f64 	[%rd21], %fd29;
	add.s32 	%r29, %r29, 1;
	add.s32 	%r32, %r32, 1;
	setp.ne.s32 	%p9, %r32, 0;
	@%p9 bra 	$L__BB5_12;
$L__BB5_13:
	ret;

}
.func  (.param .b64 func_retval0) __internal_accurate_pow(
	.param .b64 __internal_accurate_pow_param_0
)
{
	.reg .pred 	%p<8>;
	.reg .b32 	%r<49>;
	.reg .b32 	%f<3>;
	.reg .b64 	%fd<109>;

	ld.param.f64 	%fd10, [__internal_accurate_pow_param_0];
	{
	.reg .b32 %temp; 
	mov.b64 	{%temp, %r46}, %fd10;
	}
	{
	.reg .b32 %temp; 
	mov.b64 	{%r45, %temp}, %fd10;
	}
	shr.u32 	%r47, %r46, 20;
	setp.gt.u32 	%p1, %r46, 1048575;
	@%p1 bra 	$L__BB6_2;
	mul.f64 	%fd11, %fd10, 0d4350000000000000;
	{
	.reg .b32 %temp; 
	mov.b64 	{%temp, %r46}, %fd11;
	}
	{
	.reg .b32 %temp; 
	mov.b64 	{%r45, %temp}, %fd11;
	}
	shr.u32 	%r16, %r46, 20;
	add.s32 	%r47, %r16, -54;
$L__BB6_2:
	add.s32 	%r48, %r47, -1023;
	and.b32  	%r17, %r46, -2146435073;
	or.b32  	%r18, %r17, 1072693248;
	mov.b64 	%fd107, {%r45, %r18};
	setp.lt.u32 	%p2, %r18, 1073127583;
	@%p2 bra 	$L__BB6_4;
	{
	.reg .b32 %temp; 
	mov.b64 	{%r19, %temp}, %fd107;
	}
	{
	.reg .b32 %temp; 
	mov.b64 	{%temp, %r20}, %fd107;
	}
	add.s32 	%r21, %r20, -1048576;
	mov.b64 	%fd107, {%r19, %r21};
	add.s32 	%r48, %r47, -1022;
$L__BB6_4:
	add.f64 	%fd12, %fd107, 0dBFF0000000000000;
	add.f64 	%fd13, %fd107, 0d3FF0000000000000;
	rcp.approx.ftz.f64 	%fd14, %fd13;
	neg.f64 	%fd15, %fd13;
	fma.rn.f64 	%fd16, %fd15, %fd14, 0d3FF0000000000000;
	fma.rn.f64 	%fd17, %fd16, %fd16, %fd16;
	fma.rn.f64 	%fd18, %fd17, %fd14, %fd14;
	mul.f64 	%fd19, %fd12, %fd18;
	fma.rn.f64 	%fd20, %fd12, %fd18, %fd19;
	mul.f64 	%fd21, %fd20, %fd20;
	fma.rn.f64 	%fd22, %fd21, 0d3EB0F5FF7D2CAFE2, 0d3ED0F5D241AD3B5A;
	fma.rn.f64 	%fd23, %fd22, %fd21, 0d3EF3B20A75488A3F;
	fma.rn.f64 	%fd24, %fd23, %fd21, 0d3F1745CDE4FAECD5;
	fma.rn.f64 	%fd25, %fd24, %fd21, 0d3F3C71C7258A578B;
	fma.rn.f64 	%fd26, %fd25, %fd21, 0d3F6249249242B910;
	fma.rn.f64 	%fd27, %fd26, %fd21, 0d3F89999999999DFB;
	sub.f64 	%fd28, %fd12, %fd20;
	add.f64 	%fd29, %fd28, %fd28;
	neg.f64 	%fd30, %fd20;
	fma.rn.f64 	%fd31, %fd30, %fd12, %fd29;
	mul.f64 	%fd32, %fd18, %fd31;
	fma.rn.f64 	%fd33, %fd21, %fd27, 0d3FB5555555555555;
	mov.f64 	%fd34, 0d3FB5555555555555;
	sub.f64 	%fd35, %fd34, %fd33;
	fma.rn.f64 	%fd36, %fd21, %fd27, %fd35;
	add.f64 	%fd37, %fd36, 0dBC46A4CB00B9E7B0;
	add.f64 	%fd38, %fd33, %fd37;
	sub.f64 	%fd39, %fd33, %fd38;
	add.f64 	%fd40, %fd37, %fd39;
	mul.rn.f64 	%fd41, %fd20, %fd20;
	neg.f64 	%fd42, %fd41;
	fma.rn.f64 	%fd43, %fd20, %fd20, %fd42;
	{
	.reg .b32 %temp; 
	mov.b64 	{%r22, %temp}, %fd32;
	}
	{
	.reg .b32 %temp; 
	mov.b64 	{%temp, %r23}, %fd32;
	}
	add.s32 	%r24, %r23, 1048576;
	mov.b64 	%fd44, {%r22, %r24};
	fma.rn.f64 	%fd45, %fd20, %fd44, %fd43;
	mul.rn.f64 	%fd46, %fd41, %fd20;
	neg.f64 	%fd47, %fd46;
	fma.rn.f64 	%fd48, %fd41, %fd20, %fd47;
	fma.rn.f64 	%fd49, %fd41, %fd32, %fd48;
	fma.rn.f64 	%fd50, %fd45, %fd20, %fd49;
	mul.rn.f64 	%fd51, %fd38, %fd46;
	neg.f64 	%fd52, %fd51;
	fma.rn.f64 	%fd53, %fd38, %fd46, %fd52;
	fma.rn.f64 	%fd54, %fd38, %fd50, %fd53;
	fma.rn.f64 	%fd55, %fd40, %fd46, %fd54;
	add.f64 	%fd56, %fd51, %fd55;
	sub.f64 	%fd57, %fd51, %fd56;
	add.f64 	%fd58, %fd55, %fd57;
	add.f64 	%fd59, %fd20, %fd56;
	sub.f64 	%fd60, %fd20, %fd59;
	add.f64 	%fd61, %fd56, %fd60;
	add.f64 	%fd62, %fd58, %fd61;
	add.f64 	%fd63, %fd32, %fd62;
	add.f64 	%fd64, %fd59, %fd63;
	sub.f64 	%fd65, %fd59, %fd64;
	add.f64 	%fd66, %fd63, %fd65;
	xor.b32  	%r25, %r48, -2147483648;
	mov.b32 	%r26, 1127219200;
	mov.b64 	%fd67, {%r25, %r26};
	mov.b32 	%r27, -2147483648;
	mov.b64 	%fd68, {%r27, %r26};
	sub.f64 	%fd69, %fd67, %fd68;
	fma.rn.f64 	%fd70, %fd69, 0d3FE62E42FEFA39EF, %fd64;
	fma.rn.f64 	%fd71, %fd69, 0dBFE62E42FEFA39EF, %fd70;
	sub.f64 	%fd72, %fd71, %fd64;
	sub.f64 	%fd73, %fd66, %fd72;
	fma.rn.f64 	%fd74, %fd69, 0d3C7ABC9E3B39803F, %fd73;
	add.f64 	%fd75, %fd70, %fd74;
	sub.f64 	%fd76, %fd70, %fd75;
	add.f64 	%fd77, %fd74, %fd76;
	mov.f64 	%fd78, 0d4000000000000000;
	{
	.reg .b32 %temp; 
	mov.b64 	{%temp, %r28}, %fd78;
	}
	{
	.reg .b32 %temp; 
	mov.b64 	{%r29, %temp}, %fd78;
	}
	shl.b32 	%r30, %r28, 1;
	setp.gt.u32 	%p3, %r30, -33554433;
	and.b32  	%r31, %r28, -15728641;
	selp.b32 	%r32, %r31, %r28, %p3;
	mov.b64 	%fd79, {%r29, %r32};
	mul.rn.f64 	%fd80, %fd75, %fd79;
	neg.f64 	%fd81, %fd80;
	fma.rn.f64 	%fd82, %fd75, %fd79, %fd81;
	fma.rn.f64 	%fd83, %fd77, %fd79, %fd82;
	add.f64 	%fd4, %fd80, %fd83;
	sub.f64 	%fd84, %fd80, %fd4;
	add.f64 	%fd5, %fd83, %fd84;
	fma.rn.f64 	%fd85, %fd4, 0d3FF71547652B82FE, 0d4338000000000000;
	{
	.reg .b32 %temp; 
	mov.b64 	{%r13, %temp}, %fd85;
	}
	mov.f64 	%fd86, 0dC338000000000000;
	add.rn.f64 	%fd87, %fd85, %fd86;
	fma.rn.f64 	%fd88, %fd87, 0dBFE62E42FEFA39EF, %fd4;
	fma.rn.f64 	%fd89, %fd87, 0dBC7ABC9E3B39803F, %fd88;
	fma.rn.f64 	%fd90, %fd89, 0d3E5ADE1569CE2BDF, 0d3E928AF3FCA213EA;
	fma.rn.f64 	%fd91, %fd90, %fd89, 0d3EC71DEE62401315;
	fma.rn.f64 	%fd92, %fd91, %fd89, 0d3EFA01997C89EB71;
	fma.rn.f64 	%fd93, %fd92, %fd89, 0d3F2A01A014761F65;
	fma.rn.f64 	%fd94, %fd93, %fd89, 0d3F56C16C1852B7AF;
	fma.rn.f64 	%fd95, %fd94, %fd89, 0d3F81111111122322;
	fma.rn.f64 	%fd96, %fd95, %fd89, 0d3FA55555555502A1;
	fma.rn.f64 	%fd97, %fd96, %fd89, 0d3FC5555555555511;
	fma.rn.f64 	%fd98, %fd97, %fd89, 0d3FE000000000000B;
	fma.rn.f64 	%fd99, %fd98, %fd89, 0d3FF0000000000000;
	fma.rn.f64 	%fd100, %fd99, %fd89, 0d3FF0000000000000;
	{
	.reg .b32 %temp; 
	mov.b64 	{%r14, %temp}, %fd100;
	}
	{
	.reg .b32 %temp; 
	mov.b64 	{%temp, %r15}, %fd100;
	}
	shl.b32 	%r33, %r13, 20;
	add.s32 	%r34, %r33, %r15;
	mov.b64 	%fd108, {%r14, %r34};
	{
	.reg .b32 %temp; 
	mov.b64 	{%temp, %r35}, %fd4;
	}
	mov.b32 	%f2, %r35;
	abs.f32 	%f1, %f2;
	setp.lt.f32 	%p4, %f1, 0f4086232B;
	@%p4 bra 	$L__BB6_7;
	setp.lt.f64 	%p5, %fd4, 0d0000000000000000;
	add.f64 	%fd101, %fd4, 0d7FF0000000000000;
	selp.f64 	%fd108, 0d0000000000000000, %fd101, %p5;
	setp.geu.f32 	%p6, %f1, 0f40874800;
	@%p6 bra 	$L__BB6_7;
	shr.u32 	%r36, %r13, 31;
	add.s32 	%r37, %r13, %r36;
	shr.s32 	%r38, %r37, 1;
	shl.b32 	%r39, %r38, 20;
	add.s32 	%r40, %r15, %r39;
	mov.b64 	%fd102, {%r14, %r40};
	sub.s32 	%r41, %r13, %r38;
	shl.b32 	%r42, %r41, 20;
	add.s32 	%r43, %r42, 1072693248;
	mov.b32 	%r44, 0;
	mov.b64 	%fd103, {%r44, %r43};
	mul.f64 	%fd108, %fd103, %fd102;
$L__BB6_7:
	abs.f64 	%fd104, %fd108;
	setp.eq.f64 	%p7, %fd104, 0d7FF0000000000000;
	fma.rn.f64 	%fd105, %fd108, %fd5, %fd108;
	selp.f64 	%fd106, %fd108, %fd105, %p7;
	st.param.f64 	[func_retval0], %fd106;
	ret;

}


// ===== COMPILED SASS (sm_100) =====

	.target	sm_100

	.elftype	@"ET_EXEC"


//--------------------- .note.nv.tkinfo           --------------------------
	.section	.note.nv.tkinfo,"",@"SHT_NOTE"
	.sectionflags	@"SHF_NOTE_NV_TKINFO"
	.tkinfo
        /*0018*/ 	.word	0x00000002
        /*0030*/ 	.string	""
        /*0030*/ 	.string	"ptxas"
        /*0030*/ 	.string	"Cuda compilation tools, release 13.0, V13.0.88"
        /*0030*/ 	.string	"Build cuda_13.0.r13.0/compiler.36424714_0"
        /*0030*/ 	.string	"-arch sm_100 -m 64 "



//--------------------- .note.nv.cuinfo           --------------------------
	.section	.note.nv.cuinfo,"",@"SHT_NOTE"
	.sectionflags	@"SHF_NOTE_NV_CUINFO"
        /*0018*/ 	.short	0x0002
        /*001a*/ 	.short	0x0064
        /*001c*/ 	.short	0x0082
	.zero		2


//--------------------- .nv.info                  --------------------------
	.section	.nv.info,"",@"SHT_CUDA_INFO"
	.align	4


	//----- nvinfo : EIATTR_REGCOUNT
	.align		4
        /*0000*/ 	.byte	0x04, 0x2f
        /*0002*/ 	.short	(.L_1 - .L_0)
	.align		4
.L_0:
        /*0004*/ 	.word	index@(_Z7e_step1PdiS_i6Matrix)
        /*0008*/ 	.word	0x0000001e


	//----- nvinfo : EIATTR_FRAME_SIZE
	.align		4
.L_1:
        /*000c*/ 	.byte	0x04, 0x11
        /*000e*/ 	.short	(.L_3 - .L_2)
	.align		4
.L_2:
        /*0010*/ 	.word	index@($_Z7e_step1PdiS_i6Matrix$__internal_accurate_pow)
        /*0014*/ 	.word	0x00000000


	//----- nvinfo : EIATTR_FRAME_SIZE
	.align		4
.L_3:
        /*0018*/ 	.byte	0x04, 0x11
        /*001a*/ 	.short	(.L_5 - .L_4)
	.align		4
.L_4:
        /*001c*/ 	.word	index@($__internal_3_$__cuda_sm20_div_rn_f64_full)
        /*0020*/ 	.word	0x00000000


	//----- nvinfo : EIATTR_FRAME_SIZE
	.align		4
.L_5:
        /*0024*/ 	.byte	0x04, 0x11
        /*0026*/ 	.short	(.L_7 - .L_6)
	.align		4
.L_6:
        /*0028*/ 	.word	index@(_Z7e_step1PdiS_i6Matrix)
        /*002c*/ 	.word	0x00000000


	//----- nvinfo : EIATTR_REGCOUNT
	.align		4
.L_7:
        /*0030*/ 	.byte	0x04, 0x2f
        /*0032*/ 	.short	(.L_9 - .L_8)
	.align		4
.L_8:
        /*0034*/ 	.word	index@(_Z7e_step26Matrix)
        /*0038*/ 	.word	0x00000028


	//----- nvinfo : EIATTR_FRAME_SIZE
	.align		4
.L_9:
        /*003c*/ 	.byte	0x04, 0x11
        /*003e*/ 	.short	(.L_11 - .L_10)
	.align		4
.L_10:
        /*0040*/ 	.word	index@($__internal_2_$__cuda_sm20_div_rn_f64_full)
        /*0044*/ 	.word	0x00000000


	//----- nvinfo : EIATTR_FRAME_SIZE
	.align		4
.L_11:
        /*0048*/ 	.byte	0x04, 0x11
        /*004a*/ 	.short	(.L_13 - .L_12)
	.align		4
.L_12:
        /*004c*/ 	.word	index@(_Z7e_step26Matrix)
        /*0050*/ 	.word	0x00000000


	//----- nvinfo : EIATTR_REGCOUNT
	.align		4
.L_13:
        /*0054*/ 	.byte	0x04, 0x2f
        /*0056*/ 	.short	(.L_15 - .L_14)
	.align		4
.L_14:
        /*0058*/ 	.word	index@(_Z6m_stepPdiS_i6Matrix)
        /*005c*/ 	.word	0x00000026


	//----- nvinfo : EIATTR_FRAME_SIZE
	.align		4
.L_15:
        /*0060*/ 	.byte	0x04, 0x11
        /*0062*/ 	.short	(.L_17 - .L_16)
	.align		4
.L_16:
        /*0064*/ 	.word	index@($_Z6m_stepPdiS_i6Matrix$__internal_accurate_pow)
        /*0068*/ 	.word	0x00000000


	//----- nvinfo : EIATTR_FRAME_SIZE
	.align		4
.L_17:
        /*006c*/ 	.byte	0x04, 0x11
        /*006e*/ 	.short	(.L_19 - .L_18)
	.align		4
.L_18:
        /*0070*/ 	.word	index@($__internal_1_$__cuda_sm20_dsqrt_rn_f64_mediumpath_v1)
        /*0074*/ 	.word	0x00000000


	//----- nvinfo : EIATTR_FRAME_SIZE
	.align		4
.L_19:
        /*0078*/ 	.byte	0x04, 0x11
        /*007a*/ 	.short	(.L_21 - .L_20)
	.align		4
.L_20:
        /*007c*/ 	.word	index@($__internal_0_$__cuda_sm20_div_rn_f64_full)
        /*0080*/ 	.word	0x00000000


	//----- nvinfo : EIATTR_FRAME_SIZE
	.align		4
.L_21:
        /*0084*/ 	.byte	0x04, 0x11
        /*0086*/ 	.short	(.L_23 - .L_22)
	.align		4
.L_22:
        /*0088*/ 	.word	index@(_Z6m_stepPdiS_i6Matrix)
        /*008c*/ 	.word	0x00000000


	//----- nvinfo : EIATTR_REGCOUNT
	.align		4
.L_23:
        /*0090*/ 	.byte	0x04, 0x2f
        /*0092*/ 	.short	(.L_25 - .L_24)
	.align		4
.L_24:
        /*0094*/ 	.word	index@(_Z10compute_ll6MatrixPdS0_)
        /*0098*/ 	.word	0x00000020


	//----- nvinfo : EIATTR_FRAME_SIZE
	.align		4
.L_25:
        /*009c*/ 	.byte	0x04, 0x11
        /*009e*/ 	.short	(.L_27 - .L_26)
	.align		4
.L_26:
        /*00a0*/ 	.word	index@(_Z10compute_ll6MatrixPdS0_)
        /*00a4*/ 	.word	0x00000000


	//----- nvinfo : EIATTR_REGCOUNT
	.align		4
.L_27:
        /*00a8*/ 	.byte	0x04, 0x2f
        /*00aa*/ 	.short	(.L_29 - .L_28)
	.align		4
.L_28:
        /*00ac*/ 	.word	index@(_Z11compute_ll26MatrixPd)
        /*00b0*/ 	.word	0x0000001c


	//----- nvinfo : EIATTR_FRAME_SIZE
	.align		4
.L_29:
        /*00b4*/ 	.byte	0x04, 0x11
        /*00b6*/ 	.short	(.L_31 - .L_30)
	.align		4
.L_30:
        /*00b8*/ 	.word	index@(_Z11compute_ll26MatrixPd)
        /*00bc*/ 	.word	0x00000000


	//----- nvinfo : EIATTR_REGCOUNT
	.align		4
.L_31:
        /*00c0*/ 	.byte	0x04, 0x2f
        /*00c2*/ 	.short	(.L_33 - .L_32)
	.align		4
.L_32:
        /*00c4*/ 	.word	index@(_Z15copythetatonextPdii)
        /*00c8*/ 	.word	0x0000001c


	//----- nvinfo : EIATTR_FRAME_SIZE
	.align		4
.L_33:
        /*00cc*/ 	.byte	0x04, 0x11
        /*00ce*/ 	.short	(.L_35 - .L_34)
	.align		4
.L_34:
        /*00d0*/ 	.word	index@(_Z15copythetatonextPdii)
        /*00d4*/ 	.word	0x00000000


	//----- nvinfo : EIATTR_MIN_STACK_SIZE
	.align		4
.L_35:
        /*00d8*/ 	.byte	0x04, 0x12
        /*00da*/ 	.short	(.L_37 - .L_36)
	.align		4
.L_36:
        /*00dc*/ 	.word	index@(_Z15copythetatonextPdii)
        /*00e0*/ 	.word	0x00000000


	//----- nvinfo : EIATTR_MIN_STACK_SIZE
	.align		4
.L_37:
        /*00e4*/ 	.byte	0x04, 0x12
        /*00e6*/ 	.short	(.L_39 - .L_38)
	.align		4
.L_38:
        /*00e8*/ 	.word	index@(_Z11compute_ll26MatrixPd)
        /*00ec*/ 	.word	0x00000000


	//----- nvinfo : EIATTR_MIN_STACK_SIZE
	.align		4
.L_39:
        /*00f0*/ 	.byte	0x04, 0x12
        /*00f2*/ 	.short	(.L_41 - .L_40)
	.align		4
.L_40:
        /*00f4*/ 	.word	index@(_Z10compute_ll6MatrixPdS0_)
        /*00f8*/ 	.word	0x00000000


	//----- nvinfo : EIATTR_MIN_STACK_SIZE
	.align		4
.L_41:
        /*00fc*/ 	.byte	0x04, 0x12
        /*00fe*/ 	.short	(.L_43 - .L_42)
	.align		4
.L_42:
        /*0100*/ 	.word	index@(_Z6m_stepPdiS_i6Matrix)
        /*0104*/ 	.word	0x00000000


	//----- nvinfo : EIATTR_MIN_STACK_SIZE
	.align		4
.L_43:
        /*0108*/ 	.byte	0x04, 0x12
        /*010a*/ 	.short	(.L_45 - .L_44)
	.align		4
.L_44:
        /*010c*/ 	.word	index@(_Z7e_step26Matrix)
        /*0110*/ 	.word	0x00000000


	//----- nvinfo : EIATTR_MIN_STACK_SIZE
	.align		4
.L_45:
        /*0114*/ 	.byte	0x04, 0x12
        /*0116*/ 	.short	(.L_47 - .L_46)
	.align		4
.L_46:
        /*0118*/ 	.word	index@(_Z7e_step1PdiS_i6Matrix)
        /*011c*/ 	.word	0x00000000
.L_47:


//--------------------- .nv.compat                --------------------------
	.section	.nv.compat,"",@"SHT_CUDA_COMPAT_INFO"
	.align	4
        /*0000*/ 	.byte	0x02, 0x09, 0x00, 0x00, 0x02, 0x02, 0x01, 0x00, 0x02, 0x05, 0x05, 0x00, 0x03, 0x07, 0x01, 0x01
        /*0010*/ 	.byte	0x02, 0x03, 0x00, 0x00, 0x02, 0x06, 0x01, 0x00, 0x04, 0x0b, 0x08, 0x00, 0x01, 0x00, 0x00, 0x00
        /*0020*/ 	.byte	0x00, 0x00, 0x00, 0x00


//--------------------- .nv.info._Z15copythetatonextPdii --------------------------
	.section	.nv.info._Z15copythetatonextPdii,"",@"SHT_CUDA_INFO"
	.sectionflags	@""
	.align	4


	//----- nvinfo : EIATTR_CUDA_API_VERSION
	.align		4
        /*0000*/ 	.byte	0x04, 0x37
        /*0002*/ 	.short	(.L_49 - .L_48)
.L_48:
        /*0004*/ 	.word	0x00000082


	//----- nvinfo : EIATTR_KPARAM_INFO
	.align		4
.L_49:
        /*0008*/ 	.byte	0x04, 0x17
        /*000a*/ 	.short	(.L_51 - .L_50)
.L_50:
        /*000c*/ 	.word	0x00000000
        /*0010*/ 	.short	0x0002
        /*0012*/ 	.short	0x000c
        /*0014*/ 	.byte	0x00, 0xf0, 0x11, 0x00


	//----- nvinfo : EIATTR_KPARAM_INFO
	.align		4
.L_51:
        /*0018*/ 	.byte	0x04, 0x17
        /*001a*/ 	.short	(.L_53 - .L_52)
.L_52:
        /*001c*/ 	.word	0x00000000
        /*0020*/ 	.short	0x0001
        /*0022*/ 	.short	0x0008
        /*0024*/ 	.byte	0x00, 0xf0, 0x11, 0x00


	//----- nvinfo : EIATTR_KPARAM_INFO
	.align		4
.L_53:
        /*0028*/ 	.byte	0x04, 0x17
        /*002a*/ 	.short	(.L_55 - .L_54)
.L_54:
        /*002c*/ 	.word	0x00000000
        /*0030*/ 	.short	0x0000
        /*0032*/ 	.short	0x0000
        /*0034*/ 	.byte	0x00, 0xf5, 0x21, 0x00


	//----- nvinfo : EIATTR_SPARSE_MMA_MASK
	.align		4
.L_55:
        /*0038*/ 	.byte	0x03, 0x50
        /*003a*/ 	.short	0x0000


	//----- nvinfo : EIATTR_MAXREG_COUNT
	.align		4
        /*003c*/ 	.byte	0x03, 0x1b
        /*003e*/ 	.short	0x00ff


	//----- nvinfo : EIATTR_MERCURY_ISA_VERSION
	.align		4
        /*0040*/ 	.byte	0x03, 0x5f
        /*0042*/ 	.short	0x0101


	//----- nvinfo : EIATTR_VRC_CTA_INIT_COUNT
	.align		4
        /*0044*/ 	.byte	0x02, 0x4a
	.zero		1
	.zero		1


	//----- nvinfo : EIATTR_EXIT_INSTR_OFFSETS
	.align		4
        /*0048*/ 	.byte	0x04, 0x1c
        /*004a*/ 	.short	(.L_57 - .L_56)


	//   ....[0]....
.L_56:
        /*004c*/ 	.word	0x00000030


	//   ....[1]....
        /*0050*/ 	.word	0x000003d0


	//   ....[2]....
        /*0054*/ 	.word	0x00000560


	//   ....[3]....
        /*0058*/ 	.word	0x00000670


	//   ....[4]....
        /*005c*/ 	.word	0x00000730


	//----- nvinfo : EIATTR_CBANK_PARAM_SIZE
	.align		4
.L_57:
        /*0060*/ 	.byte	0x03, 0x19
        /*0062*/ 	.short	0x0010


	//----- nvinfo : EIATTR_PARAM_CBANK
	.align		4
        /*0064*/ 	.byte	0x04, 0x0a
        /*0066*/ 	.short	(.L_59 - .L_58)
	.align		4
.L_58:
        /*0068*/ 	.word	index@(.nv.constant0._Z15copythetatonextPdii)
        /*006c*/ 	.short	0x0380
        /*006e*/ 	.short	0x0010


	//----- nvinfo : EIATTR_SW_WAR
	.align		4
.L_59:
        /*0070*/ 	.byte	0x04, 0x36
        /*0072*/ 	.short	(.L_61 - .L_60)
.L_60:
        /*0074*/ 	.word	0x00000008
.L_61:


//--------------------- .nv.info._Z11compute_ll26MatrixPd --------------------------
	.section	.nv.info._Z11compute_ll26MatrixPd,"",@"SHT_CUDA_INFO"
	.sectionflags	@""
	.align	4


	//----- nvinfo : EIATTR_CUDA_API_VERSION
	.align		4
        /*0000*/ 	.byte	0x04, 0x37
        /*0002*/ 	.short	(.L_63 - .L_62)
.L_62:
        /*0004*/ 	.word	0x00000082


	//----- nvinfo : EIATTR_KPARAM_INFO
	.align		4
.L_63:
        /*0008*/ 	.byte	0x04, 0x17
        /*000a*/ 	.short	(.L_65 - .L_64)
.L_64:
        /*000c*/ 	.word	0x00000000
        /*0010*/ 	.short	0x0001
        /*0012*/ 	.short	0x0010
        /*0014*/ 	.byte	0x00, 0xf5, 0x21, 0x00


	//----- nvinfo : EIATTR_KPARAM_INFO
	.align		4
.L_65:
        /*0018*/ 	.byte	0x04, 0x17
        /*001a*/ 	.short	(.L_67 - .L_66)
.L_66:
        /*001c*/ 	.word	0x00000000
        /*0020*/ 	.short	0x0000
        /*0022*/ 	.short	0x0000
        /*0024*/ 	.byte	0x00, 0xf0, 0x41, 0x00


	//----- nvinfo : EIATTR_SPARSE_MMA_MASK
	.align		4
.L_67:
        /*0028*/ 	.byte	0x03, 0x50
        /*002a*/ 	.short	0x0000


	//----- nvinfo : EIATTR_MAXREG_COUNT
	.align		4
        /*002c*/ 	.byte	0x03, 0x1b
        /*002e*/ 	.short	0x00ff


	//----- nvinfo : EIATTR_MERCURY_ISA_VERSION
	.align		4
        /*0030*/ 	.byte	0x03, 0x5f
        /*0032*/ 	.short	0x0101


	//----- nvinfo : EIATTR_VRC_CTA_INIT_COUNT
	.align		4
        /*0034*/ 	.byte	0x02, 0x4a
	.zero		1
	.zero		1


	//----- nvinfo : EIATTR_EXIT_INSTR_OFFSETS
	.align		4
        /*0038*/ 	.byte	0x04, 0x1c
        /*003a*/ 	.short	(.L_69 - .L_68)


	//   ....[0]....
.L_68:
        /*003c*/ 	.word	0x00000730


	//----- nvinfo : EIATTR_CBANK_PARAM_SIZE
	.align		4
.L_69:
        /*0040*/ 	.byte	0x03, 0x19
        /*0042*/ 	.short	0x0018


	//----- nvinfo : EIATTR_PARAM_CBANK
	.align		4
        /*0044*/ 	.byte	0x04, 0x0a
        /*0046*/ 	.short	(.L_71 - .L_70)
	.align		4
.L_70:
        /*0048*/ 	.word	index@(.nv.constant0._Z11compute_ll26MatrixPd)
        /*004c*/ 	.short	0x0380
        /*004e*/ 	.short	0x0018


	//----- nvinfo : EIATTR_SW_WAR
	.align		4
.L_71:
        /*0050*/ 	.byte	0x04, 0x36
        /*0052*/ 	.short	(.L_73 - .L_72)
.L_72:
        /*0054*/ 	.word	0x00000008
.L_73:


//--------------------- .nv.info._Z10compute_ll6MatrixPdS0_ --------------------------
	.section	.nv.info._Z10compute_ll6MatrixPdS0_,"",@"SHT_CUDA_INFO"
	.sectionflags	@""
	.align	4


	//----- nvinfo : EIATTR_CUDA_API_VERSION
	.align		4
        /*0000*/ 	.byte	0x04, 0x37
        /*0002*/ 	.short	(.L_75 - .L_74)
.L_74:
        /*0004*/ 	.word	0x00000082


	//----- nvinfo : EIATTR_KPARAM_INFO
	.align		4
.L_75:
        /*0008*/ 	.byte	0x04, 0x17
        /*000a*/ 	.short	(.L_77 - .L_76)
.L_76:
        /*000c*/ 	.word	0x00000000
        /*0010*/ 	.short	0x0002
        /*0012*/ 	.short	0x0018
        /*0014*/ 	.byte	0x00, 0xf5, 0x21, 0x00


	//----- nvinfo : EIATTR_KPARAM_INFO
	.align		4
.L_77:
        /*0018*/ 	.byte	0x04, 0x17
        /*001a*/ 	.short	(.L_79 - .L_78)
.L_78:
        /*001c*/ 	.word	0x00000000
        /*0020*/ 	.short	0x0001
        /*0022*/ 	.short	0x0010
        /*0024*/ 	.byte	0x00, 0xf5, 0x21, 0x00


	//----- nvinfo : EIATTR_KPARAM_INFO
	.align		4
.L_79:
        /*0028*/ 	.byte	0x04, 0x17
        /*002a*/ 	.short	(.L_81 - .L_80)
.L_80:
        /*002c*/ 	.word	0x00000000
        /*0030*/ 	.short	0x0000
        /*0032*/ 	.short	0x0000
        /*0034*/ 	.byte	0x00, 0xf0, 0x41, 0x00


	//----- nvinfo : EIATTR_SPARSE_MMA_MASK
	.align		4
.L_81:
        /*0038*/ 	.byte	0x03, 0x50
        /*003a*/ 	.short	0x0000


	//----- nvinfo : EIATTR_MAXREG_COUNT
	.align		4
        /*003c*/ 	.byte	0x03, 0x1b
        /*003e*/ 	.short	0x00ff


	//----- nvinfo : EIATTR_MERCURY_ISA_VERSION
	.align		4
        /*0040*/ 	.byte	0x03, 0x5f
        /*0042*/ 	.short	0x0101


	//----- nvinfo : EIATTR_VRC_CTA_INIT_COUNT
	.align		4
        /*0044*/ 	.byte	0x02, 0x4a
	.zero		1
	.zero		1


	//----- nvinfo : EIATTR_EXIT_INSTR_OFFSETS
	.align		4
        /*0048*/ 	.byte	0x04, 0x1c
        /*004a*/ 	.short	(.L_83 - .L_82)


	//   ....[0]....
.L_82:
        /*004c*/ 	.word	0x00000070


	//   ....[1]....
        /*0050*/ 	.word	0x00000e70


	//----- nvinfo : EIATTR_CRS_STACK_SIZE
	.align		4
.L_83:
        /*0054*/ 	.byte	0x04, 0x1e
        /*0056*/ 	.short	(.L_85 - .L_84)
.L_84:
        /*0058*/ 	.word	0x00000000


	//----- nvinfo : EIATTR_CBANK_PARAM_SIZE
	.align		4
.L_85:
        /*005c*/ 	.byte	0x03, 0x19
        /*005e*/ 	.short	0x0020


	//----- nvinfo : EIATTR_PARAM_CBANK
	.align		4
        /*0060*/ 	.byte	0x04, 0x0a
        /*0062*/ 	.short	(.L_87 - .L_86)
	.align		4
.L_86:
        /*0064*/ 	.word	index@(.nv.constant0._Z10compute_ll6MatrixPdS0_)
        /*0068*/ 	.short	0x0380
        /*006a*/ 	.short	0x0020


	//----- nvinfo : EIATTR_SW_WAR
	.align		4
.L_87:
        /*006c*/ 	.byte	0x04, 0x36
        /*006e*/ 	.short	(.L_89 - .L_88)
.L_88:
        /*0070*/ 	.word	0x00000008
.L_89:


//--------------------- .nv.info._Z6m_stepPdiS_i6Matrix --------------------------
	.section	.nv.info._Z6m_stepPdiS_i6Matrix,"",@"SHT_CUDA_INFO"
	.sectionflags	@""
	.align	4


	//----- nvinfo : EIATTR_CUDA_API_VERSION
	.align		4
        /*0000*/ 	.byte	0x04, 0x37
        /*0002*/ 	.short	(.L_91 - .L_90)
.L_90:
        /*0004*/ 	.word	0x00000082


	//----- nvinfo : EIATTR_KPARAM_INFO
	.align		4
.L_91:
        /*0008*/ 	.byte	0x04, 0x17
        /*000a*/ 	.short	(.L_93 - .L_92)
.L_92:
        /*000c*/ 	.word	0x00000000
        /*0010*/ 	.short	0x0004
        /*0012*/ 	.short	0x0020
        /*0014*/ 	.byte	0x00, 0xf0, 0x41, 0x00


	//----- nvinfo : EIATTR_KPARAM_INFO
	.align		4
.L_93:
        /*0018*/ 	.byte	0x04, 0x17
        /*001a*/ 	.short	(.L_95 - .L_94)
.L_94:
        /*001c*/ 	.word	0x00000000
        /*0020*/ 	.short	0x0003
        /*0022*/ 	.short	0x0018
        /*0024*/ 	.byte	0x00, 0xf0, 0x11, 0x00


	//----- nvinfo : EIATTR_KPARAM_INFO
	.align		4
.L_95:
        /*0028*/ 	.byte	0x04, 0x17
        /*002a*/ 	.short	(.L_97 - .L_96)
.L_96:
        /*002c*/ 	.word	0x00000000
        /*0030*/ 	.short	0x0002
        /*0032*/ 	.short	0x0010
        /*0034*/ 	.byte	0x00, 0xf5, 0x21, 0x00


	//----- nvinfo : EIATTR_KPARAM_INFO
	.align		4
.L_97:
        /*0038*/ 	.byte	0x04, 0x17
        /*003a*/ 	.short	(.L_99 - .L_98)
.L_98:
        /*003c*/ 	.word	0x00000000
        /*0040*/ 	.short	0x0001
        /*0042*/ 	.short	0x0008
        /*0044*/ 	.byte	0x00, 0xf0, 0x11, 0x00


	//----- nvinfo : EIATTR_KPARAM_INFO
	.align		4
.L_99:
        /*0048*/ 	.byte	0x04, 0x17
        /*004a*/ 	.short	(.L_101 - .L_100)
.L_100:
        /*004c*/ 	.word	0x00000000
        /*0050*/ 	.short	0x0000
        /*0052*/ 	.short	0x0000
        /*0054*/ 	.byte	0x00, 0xf5, 0x21, 0x00


	//----- nvinfo : EIATTR_SPARSE_MMA_MASK
	.align		4
.L_101:
        /*0058*/ 	.byte	0x03, 0x50
        /*005a*/ 	.short	0x0000


	//----- nvinfo : EIATTR_MAXREG_COUNT
	.align		4
        /*005c*/ 	.byte	0x03, 0x1b
        /*005e*/ 	.short	0x00ff


	//----- nvinfo : EIATTR_MERCURY_ISA_VERSION
	.align		4
        /*0060*/ 	.byte	0x03, 0x5f
        /*0062*/ 	.short	0x0101


	//----- nvinfo : EIATTR_VRC_CTA_INIT_COUNT
	.align		4
        /*0064*/ 	.byte	0x02, 0x4a
	.zero		1
	.zero		1


	//----- nvinfo : EIATTR_EXIT_INSTR_OFFSETS
	.align		4
        /*0068*/ 	.byte	0x04, 0x1c
        /*006a*/ 	.short	(.L_103 - .L_102)


	//   ....[0]....
.L_102:
        /*006c*/ 	.word	0x00000070


	//   ....[1]....
        /*0070*/ 	.word	0x00000ad0


	//   ....[2]....
        /*0074*/ 	.word	0x00002a70


	//----- nvinfo : EIATTR_CRS_STACK_SIZE
	.align		4
.L_103:
        /*0078*/ 	.byte	0x04, 0x1e
        /*007a*/ 	.short	(.L_105 - .L_104)
.L_104:
        /*007c*/ 	.word	0x00000000


	//----- nvinfo : EIATTR_CBANK_PARAM_SIZE
	.align		4
.L_105:
        /*0080*/ 	.byte	0x03, 0x19
        /*0082*/ 	.short	0x0030


	//----- nvinfo : EIATTR_PARAM_CBANK
	.align		4
        /*0084*/ 	.byte	0x04, 0x0a
        /*0086*/ 	.short	(.L_107 - .L_106)
	.align		4
.L_106:
        /*0088*/ 	.word	index@(.nv.constant0._Z6m_stepPdiS_i6Matrix)
        /*008c*/ 	.short	0x0380
        /*008e*/ 	.short	0x0030


	//----- nvinfo : EIATTR_SW_WAR
	.align		4
.L_107:
        /*0090*/ 	.byte	0x04, 0x36
        /*0092*/ 	.short	(.L_109 - .L_108)
.L_108:
        /*0094*/ 	.word	0x00000008
.L_109:


//--------------------- .nv.info._Z7e_step26Matrix --------------------------
	.section	.nv.info._Z7e_step26Matrix,"",@"SHT_CUDA_INFO"
	.sectionflags	@""
	.align	4


	//----- nvinfo : EIATTR_CUDA_API_VERSION
	.align		4
        /*0000*/ 	.byte	0x04, 0x37
        /*0002*/ 	.short	(.L_111 - .L_110)
.L_110:
        /*0004*/ 	.word	0x00000082


	//----- nvinfo : EIATTR_KPARAM_INFO
	.align		4
.L_111:
        /*0008*/ 	.byte	0x04, 0x17
        /*000a*/ 	.short	(.L_113 - .L_112)
.L_112:
        /*000c*/ 	.word	0x00000000
        /*0010*/ 	.short	0x0000
        /*0012*/ 	.short	0x0000
        /*0014*/ 	.byte	0x00, 0xf0, 0x41, 0x00


	//----- nvinfo : EIATTR_SPARSE_MMA_MASK
	.align		4
.L_113:
        /*0018*/ 	.byte	0x03, 0x50
        /*001a*/ 	.short	0x0000


	//----- nvinfo : EIATTR_MAXREG_COUNT
	.align		4
        /*001c*/ 	.byte	0x03, 0x1b
        /*001e*/ 	.short	0x00ff


	//----- nvinfo : EIATTR_MERCURY_ISA_VERSION
	.align		4
        /*0020*/ 	.byte	0x03, 0x5f
        /*0022*/ 	.short	0x0101


	//----- nvinfo : EIATTR_VRC_CTA_INIT_COUNT
	.align		4
        /*0024*/ 	.byte	0x02, 0x4a
	.zero		1
	.zero		1


	//----- nvinfo : EIATTR_EXIT_INSTR_OFFSETS
	.align		4
        /*0028*/ 	.byte	0x04, 0x1c
        /*002a*/ 	.short	(.L_115 - .L_114)


	//   ....[0]....
.L_114:
        /*002c*/ 	.word	0x00000090


	//   ....[1]....
        /*0030*/ 	.word	0x000008d0


	//   ....[2]....
        /*0034*/ 	.word	0x00001a20


	//   ....[3]....
        /*0038*/ 	.word	0x00002360


	//   ....[4]....
        /*003c*/ 	.word	0x00002840


	//   ....[5]....
        /*0040*/ 	.word	0x000028b0


	//   ....[6]....
        /*0044*/ 	.word	0x00002a60


	//----- nvinfo : EIATTR_CRS_STACK_SIZE
	.align		4
.L_115:
        /*0048*/ 	.byte	0x04, 0x1e
        /*004a*/ 	.short	(.L_117 - .L_116)
.L_116:
        /*004c*/ 	.word	0x00000000


	//----- nvinfo : EIATTR_CBANK_PARAM_SIZE
	.align		4
.L_117:
        /*0050*/ 	.byte	0x03, 0x19
        /*0052*/ 	.short	0x0010


	//----- nvinfo : EIATTR_PARAM_CBANK
	.align		4
        /*0054*/ 	.byte	0x04, 0x0a
        /*0056*/ 	.short	(.L_119 - .L_118)
	.align		4
.L_118:
        /*0058*/ 	.word	index@(.nv.constant0._Z7e_step26Matrix)
        /*005c*/ 	.short	0x0380
        /*005e*/ 	.short	0x0010


	//----- nvinfo : EIATTR_SW_WAR
	.align		4
.L_119:
        /*0060*/ 	.byte	0x04, 0x36
        /*0062*/ 	.short	(.L_121 - .L_120)
.L_120:
        /*0064*/ 	.word	0x00000008
.L_121:


//--------------------- .nv.info._Z7e_step1PdiS_i6Matrix --------------------------
	.section	.nv.info._Z7e_step1PdiS_i6Matrix,"",@"SHT_CUDA_INFO"
	.sectionflags	@""
	.align	4


	//----- nvinfo : EIATTR_CUDA_API_VERSION
	.align		4
        /*0000*/ 	.byte	0x04, 0x37
        /*0002*/ 	.short	(.L_123 - .L_122)
.L_122:
        /*0004*/ 	.word	0x00000082


	//----- nvinfo : EIATTR_KPARAM_INFO
	.align		4
.L_123:
        /*0008*/ 	.byte	0x04, 0x17
        /*000a*/ 	.short	(.L_125 - .L_124)
.L_124:
        /*000c*/ 	.word	0x00000000
        /*0010*/ 	.short	0x0004
        /*0012*/ 	.short	0x0020
        /*0014*/ 	.byte	0x00, 0xf0, 0x41, 0x00


	//----- nvinfo : EIATTR_KPARAM_INFO
	.align		4
.L_125:
        /*0018*/ 	.byte	0x04, 0x17
        /*001a*/ 	.short	(.L_127 - .L_126)
.L_126:
        /*001c*/ 	.word	0x00000000
        /*0020*/ 	.short	0x0003
        /*0022*/ 	.short	0x0018
        /*0024*/ 	.byte	0x00, 0xf0, 0x11, 0x00


	//----- nvinfo : EIATTR_KPARAM_INFO
	.align		4
.L_127:
        /*0028*/ 	.byte	0x04, 0x17
        /*002a*/ 	.short	(.L_129 - .L_128)
.L_128:
        /*002c*/ 	.word	0x00000000
        /*0030*/ 	.short	0x0002
        /*0032*/ 	.short	0x0010
        /*0034*/ 	.byte	0x00, 0xf5, 0x21, 0x00


	//----- nvinfo : EIATTR_KPARAM_INFO
	.align		4
.L_129:
        /*0038*/ 	.byte	0x04, 0x17
        /*003a*/ 	.short	(.L_131 - .L_130)
.L_130:
        /*003c*/ 	.word	0x00000000
        /*0040*/ 	.short	0x0001
        /*0042*/ 	.short	0x0008
        /*0044*/ 	.byte	0x00, 0xf0, 0x11, 0x00


	//----- nvinfo : EIATTR_KPARAM_INFO
	.align		4
.L_131:
        /*0048*/ 	.byte	0x04, 0x17
        /*004a*/ 	.short	(.L_133 - .L_132)
.L_132:
        /*004c*/ 	.word	0x00000000
        /*0050*/ 	.short	0x0000
        /*0052*/ 	.short	0x0000
        /*0054*/ 	.byte	0x00, 0xf5, 0x21, 0x00


	//----- nvinfo : EIATTR_SPARSE_MMA_MASK
	.align		4
.L_133:
        /*0058*/ 	.byte	0x03, 0x50
        /*005a*/ 	.short	0x0000


	//----- nvinfo : EIATTR_MAXREG_COUNT
	.align		4
        /*005c*/ 	.byte	0x03, 0x1b
        /*005e*/ 	.short	0x00ff


	//----- nvinfo : EIATTR_MERCURY_ISA_VERSION
	.align		4
        /*0060*/ 	.byte	0x03, 0x5f
        /*0062*/ 	.short	0x0101


	//----- nvinfo : EIATTR_VRC_CTA_INIT_COUNT
	.align		4
        /*0064*/ 	.byte	0x02, 0x4a
	.zero		1
	.zero		1


	//----- nvinfo : EIATTR_EXIT_INSTR_OFFSETS
	.align		4
        /*0068*/ 	.byte	0x04, 0x1c
        /*006a*/ 	.short	(.L_135 - .L_134)


	//   ....[0]....
.L_134:
        /*006c*/ 	.word	0x000000e0


	//   ....[1]....
        /*0070*/ 	.word	0x00000c00


	//   ....[2]....
        /*0074*/ 	.word	0x00000ce0


	//----- nvinfo : EIATTR_CRS_STACK_SIZE
	.align		4
.L_135:
        /*0078*/ 	.byte	0x04, 0x1e
        /*007a*/ 	.short	(.L_137 - .L_136)
.L_136:
        /*007c*/ 	.word	0x00000000


	//----- nvinfo : EIATTR_CBANK_PARAM_SIZE
	.align		4
.L_137:
        /*0080*/ 	.byte	0x03, 0x19
        /*0082*/ 	.short	0x0030


	//----- nvinfo : EIATTR_PARAM_CBANK
	.align		4
        /*0084*/ 	.byte	0x04, 0x0a
        /*0086*/ 	.short	(.L_139 - .L_138)
	.align		4
.L_138:
        /*0088*/ 	.word	index@(.nv.constant0._Z7e_step1PdiS_i6Matrix)
        /*008c*/ 	.short	0x0380
        /*008e*/ 	.short	0x0030


	//----- nvinfo : EIATTR_SW_WAR
	.align		4
.L_139:
        /*0090*/ 	.byte	0x04, 0x36
        /*0092*/ 	.short	(.L_141 - .L_140)
.L_140:
        /*0094*/ 	.word	0x00000008
.L_141:


//--------------------- .nv.callgraph             --------------------------
	.section	.nv.callgraph,"",@"SHT_CUDA_CALLGRAPH"
	.align	4
	.sectionentsize	8
	.align		4
        /*0000*/ 	.word	0x00000000
	.align		4
        /*0004*/ 	.word	0xffffffff
	.align		4
        /*0008*/ 	.word	0x00000000
	.align		4
        /*000c*/ 	.word	0xfffffffe
	.align		4
        /*0010*/ 	.word	0x00000000
	.align		4
        /*0014*/ 	.word	0xfffffffd
	.align		4
        /*0018*/ 	.word	0x00000000
	.align		4
        /*001c*/ 	.word	0xfffffffc


//--------------------- .text._Z15copythetatonextPdii --------------------------
	.section	.text._Z15copythetatonextPdii,"ax",@progbits
	.align	128
        .global         _Z15copythetatonextPdii
        .type           _Z15copythetatonextPdii,@function
        .size           _Z15copythetatonextPdii,(.L_x_180 - _Z15copythetatonextPdii)
        .other          _Z15copythetatonextPdii,@"STO_CUDA_ENTRY STV_DEFAULT"
_Z15copythetatonextPdii:
.text._Z15copythetatonextPdii:
[----:B------:R-:W-:Y:S08]  /*0000*/  LDC R1, c[0x0][0x37c] ;  /* 0x0000df00ff017b82 */ /* 0x000ff00000000800 */
[----:B------:R-:W0:Y:S02]  /*0010*/  LDC R0, c[0x0][0x38c] ;  /* 0x0000e300ff007b82 */ /* 0x000e240000000800 */
[----:B0-----:R-:W-:-:S13]  /*0020*/  ISETP.GE.AND P0, PT, R0, 0x1, PT ;  /* 0x000000010000780c */ /* 0x001fda0003f06270 */
[----:B------:R-:W-:Y:S05]  /*0030*/  @!P0 EXIT ;  /* 0x000000000000894d */ /* 0x000fea0003800000 */
[----:B------:R-:W0:Y:S01]  /*0040*/  LDCU UR5, c[0x0][0x388] ;  /* 0x00007100ff0577ac */ /* 0x000e220008000800 */
[----:B------:R-:W1:Y:S01]  /*0050*/  LDC R11, c[0x0][0x388] ;  /* 0x0000e200ff0b7b82 */ /* 0x000e620000000800 */
[----:B0-----:R-:W-:-:S06]  /*0060*/  UIADD3 UR4, UPT, UPT, UR5, 0x1, URZ ;  /* 0x0000000105047890 */ /* 0x001fcc000fffe0ff */
[----:B------:R-:W-:-:S05]  /*0070*/  IMAD.U32 R3, RZ, RZ, UR4 ;  /* 0x00000004ff037e24 */ /* 0x000fca000f8e00ff */
[----:B------:R-:W-:-:S05]  /*0080*/  VIADDMNMX R2, R0, UR5, R3, !PT ;  /* 0x0000000500027c46 */ /* 0x000fca000f800103 */
[C---:B------:R-:W-:Y:S01]  /*0090*/  VIADD R10, R2.reuse, -UR5 ;  /* 0x80000005020a7c36 */ /* 0x040fe20008000000 */
[----:B------:R-:W-:Y:S01]  /*00a0*/  IADD3 R2, PT, PT, -R2, UR5, RZ ;  /* 0x0000000502027c10 */ /* 0x000fe2000fffe1ff */
[----:B------:R-:W0:Y:S03]  /*00b0*/  LDCU.64 UR4, c[0x0][0x358] ;  /* 0x00006b00ff0477ac */ /* 0x000e260008000a00 */
[----:B------:R-:W-:Y:S02]  /*00c0*/  ISETP.GT.U32.AND P1, PT, R2, -0x10, PT ;  /* 0xfffffff00200780c */ /* 0x000fe40003f24070 */
[----:B------:R-:W-:-:S04]  /*00d0*/  LOP3.LUT R13, R10, 0xf, RZ, 0xc0, !PT ;  /* 0x0000000f0a0d7812 */ /* 0x000fc800078ec0ff */
[----:B------:R-:W-:-:S07]  /*00e0*/  ISETP.NE.AND P0, PT, R13, RZ, PT ;  /* 0x000000ff0d00720c */ /* 0x000fce0003f05270 */
[----:B-1----:R-:W-:Y:S06]  /*00f0*/  @P1 BRA `(.L_x_0) ;  /* 0x0000000000b41947 */ /* 0x002fec0003800000 */
[----:B------:R-:W1:Y:S01]  /*0100*/  LDC.64 R4, c[0x0][0x380] ;  /* 0x0000e000ff047b82 */ /* 0x000e620000000a00 */
[----:B------:R-:W-:-:S04]  /*0110*/  LOP3.LUT R12, R10, 0xfffffff0, RZ, 0xc0, !PT ;  /* 0xfffffff00a0c7812 */ /* 0x000fc800078ec0ff */
[----:B------:R-:W-:-:S03]  /*0120*/  IADD3 R12, PT, PT, -R12, RZ, RZ ;  /* 0x000000ff0c0c7210 */ /* 0x000fc60007ffe1ff */
[----:B------:R-:W2:Y:S01]  /*0130*/  LDC.64 R2, c[0x0][0x380] ;  /* 0x0000e000ff027b82 */ /* 0x000ea20000000a00 */
[----:B-1----:R-:W-:-:S05]  /*0140*/  IADD3 R4, P1, PT, R4, 0x78, RZ ;  /* 0x0000007804047810 */ /* 0x002fca0007f3e0ff */
[----:B------:R-:W-:Y:S02]  /*0150*/  IMAD.X R5, RZ, RZ, R5, P1 ;  /* 0x000000ffff057224 */ /* 0x000fe400008e0605 */
[----:B--2---:R-:W-:-:S07]  /*0160*/  IMAD.WIDE.U32 R2, R0, 0x8, R2 ;  /* 0x0000000800027825 */ /* 0x004fce00078e0002 */
.L_x_1:
[----:B------:R-:W-:-:S05]  /*0170*/  IMAD.WIDE R8, R11, 0x8, R4 ;  /* 0x000000080b087825 */ /* 0x000fca00078e0204 */
[----:B0---4-:R-:W2:Y:S01]  /*0180*/  LDG.E.64 R14, desc[UR4][R8.64+-0x78] ;  /* 0xffff8804080e7981 */ /* 0x011ea2000c1e1b00 */
[----:B------:R-:W-:-:S05]  /*0190*/  IMAD.WIDE R6, R11, 0x8, R2 ;  /* 0x000000080b067825 */ /* 0x000fca00078e0202 */
[----:B--2---:R0:W-:Y:S04]  /*01a0*/  STG.E.64 desc[UR4][R6.64], R14 ;  /* 0x0000000e06007986 */ /* 0x0041e8000c101b04 */
[----:B------:R-:W2:Y:S04]  /*01b0*/  LDG.E.64 R16, desc[UR4][R8.64+-0x70] ;  /* 0xffff900408107981 */ /* 0x000ea8000c1e1b00 */
[----:B--2---:R1:W-:Y:S04]  /*01c0*/  STG.E.64 desc[UR4][R6.64+0x8], R16 ;  /* 0x0000081006007986 */ /* 0x0043e8000c101b04 */
[----:B------:R-:W2:Y:S04]  /*01d0*/  LDG.E.64 R18, desc[UR4][R8.64+-0x68] ;  /* 0xffff980408127981 */ /* 0x000ea8000c1e1b00 */
[----:B--2---:R2:W-:Y:S04]  /*01e0*/  STG.E.64 desc[UR4][R6.64+0x10], R18 ;  /* 0x0000101206007986 */ /* 0x0045e8000c101b04 */
[----:B------:R-:W3:Y:S04]  /*01f0*/  LDG.E.64 R20, desc[UR4][R8.64+-0x60] ;  /* 0xffffa00408147981 */ /* 0x000ee8000c1e1b00 */
[----:B---3--:R3:W-:Y:S04]  /*0200*/  STG.E.64 desc[UR4][R6.64+0x18], R20 ;  /* 0x0000181406007986 */ /* 0x0087e8000c101b04 */
[----:B------:R-:W4:Y:S04]  /*0210*/  LDG.E.64 R22, desc[UR4][R8.64+-0x58] ;  /* 0xffffa80408167981 */ /* 0x000f28000c1e1b00 */
[----:B----4-:R4:W-:Y:S04]  /*0220*/  STG.E.64 desc[UR4][R6.64+0x20], R22 ;  /* 0x0000201606007986 */ /* 0x0109e8000c101b04 */
[----:B------:R-:W5:Y:S04]  /*0230*/  LDG.E.64 R24, desc[UR4][R8.64+-0x50] ;  /* 0xffffb00408187981 */ /* 0x000f68000c1e1b00 */
[----:B-----5:R5:W-:Y:S04]  /*0240*/  STG.E.64 desc[UR4][R6.64+0x28], R24 ;  /* 0x0000281806007986 */ /* 0x020be8000c101b04 */
[----:B0-----:R-:W2:Y:S04]  /*0250*/  LDG.E.64 R14, desc[UR4][R8.64+-0x48] ;  /* 0xffffb804080e7981 */ /* 0x001ea8000c1e1b00 */
[----:B--2---:R0:W-:Y:S04]  /*0260*/  STG.E.64 desc[UR4][R6.64+0x30], R14 ;  /* 0x0000300e06007986 */ /* 0x0041e8000c101b04 */
[----:B-1----:R-:W2:Y:S04]  /*0270*/  LDG.E.64 R16, desc[UR4][R8.64+-0x40] ;  /* 0xffffc00408107981 */ /* 0x002ea8000c1e1b00 */
[----:B--2---:R1:W-:Y:S04]  /*0280*/  STG.E.64 desc[UR4][R6.64+0x38], R16 ;  /* 0x0000381006007986 */ /* 0x0043e8000c101b04 */
[----:B------:R-:W2:Y:S04]  /*0290*/  LDG.E.64 R18, desc[UR4][R8.64+-0x38] ;  /* 0xffffc80408127981 */ /* 0x000ea8000c1e1b00 */
[----:B--2---:R2:W-:Y:S04]  /*02a0*/  STG.E.64 desc[UR4][R6.64+0x40], R18 ;  /* 0x0000401206007986 */ /* 0x0045e8000c101b04 */
[----:B---3--:R-:W3:Y:S04]  /*02b0*/  LDG.E.64 R20, desc[UR4][R8.64+-0x30] ;  /* 0xffffd00408147981 */ /* 0x008ee8000c1e1b00 */
[----:B---3--:R3:W-:Y:S04]  /*02c0*/  STG.E.64 desc[UR4][R6.64+0x48], R20 ;  /* 0x0000481406007986 */ /* 0x0087e8000c101b04 */
[----:B----4-:R-:W4:Y:S04]  /*02d0*/  LDG.E.64 R22, desc[UR4][R8.64+-0x28] ;  /* 0xffffd80408167981 */ /* 0x010f28000c1e1b00 */
[----:B----4-:R4:W-:Y:S04]  /*02e0*/  STG.E.64 desc[UR4][R6.64+0x50], R22 ;  /* 0x0000501606007986 */ /* 0x0109e8000c101b04 */
[----:B-----5:R-:W5:Y:S04]  /*02f0*/  LDG.E.64 R24, desc[UR4][R8.64+-0x20] ;  /* 0xffffe00408187981 */ /* 0x020f68000c1e1b00 */
[----:B-----5:R4:W-:Y:S04]  /*0300*/  STG.E.64 desc[UR4][R6.64+0x58], R24 ;  /* 0x0000581806007986 */ /* 0x0209e8000c101b04 */
[----:B0-----:R-:W5:Y:S04]  /*0310*/  LDG.E.64 R14, desc[UR4][R8.64+-0x18] ;  /* 0xffffe804080e7981 */ /* 0x001f68000c1e1b00 */
[----:B-----5:R4:W-:Y:S04]  /*0320*/  STG.E.64 desc[UR4][R6.64+0x60], R14 ;  /* 0x0000600e06007986 */ /* 0x0209e8000c101b04 */
[----:B-1----:R-:W5:Y:S04]  /*0330*/  LDG.E.64 R16, desc[UR4][R8.64+-0x10] ;  /* 0xfffff00408107981 */ /* 0x002f68000c1e1b00 */
[----:B-----5:R4:W-:Y:S04]  /*0340*/  STG.E.64 desc[UR4][R6.64+0x68], R16 ;  /* 0x0000681006007986 */ /* 0x0209e8000c101b04 */
[----:B--2---:R-:W2:Y:S01]  /*0350*/  LDG.E.64 R18, desc[UR4][R8.64+-0x8] ;  /* 0xfffff80408127981 */ /* 0x004ea2000c1e1b00 */
[----:B------:R-:W-:-:S05]  /*0360*/  VIADD R12, R12, 0x10 ;  /* 0x000000100c0c7836 */ /* 0x000fca0000000000 */
[----:B------:R-:W-:Y:S01]  /*0370*/  ISETP.NE.AND P1, PT, R12, RZ, PT ;  /* 0x000000ff0c00720c */ /* 0x000fe20003f25270 */
[----:B--2---:R4:W-:Y:S04]  /*0380*/  STG.E.64 desc[UR4][R6.64+0x70], R18 ;  /* 0x0000701206007986 */ /* 0x0049e8000c101b04 */
[----:B---3--:R-:W2:Y:S01]  /*0390*/  LDG.E.64 R20, desc[UR4][R8.64] ;  /* 0x0000000408147981 */ /* 0x008ea2000c1e1b00 */
[----:B------:R-:W-:-:S03]  /*03a0*/  IADD3 R11, PT, PT, R11, 0x10, RZ ;  /* 0x000000100b0b7810 */ /* 0x000fc60007ffe0ff */
[----:B--2---:R4:W-:Y:S04]  /*03b0*/  STG.E.64 desc[UR4][R6.64+0x78], R20 ;  /* 0x0000781406007986 */ /* 0x0049e8000c101b04 */
[----:B------:R-:W-:Y:S05]  /*03c0*/  @P1 BRA `(.L_x_1) ;  /* 0xfffffffc00681947 */ /* 0x000fea000383ffff */
.L_x_0:
[----:B0-----:R-:W-:Y:S05]  /*03d0*/  @!P0 EXIT ;  /* 0x000000000000894d */ /* 0x001fea0003800000 */
[----:B------:R-:W-:Y:S02]  /*03e0*/  ISETP.GE.U32.AND P0, PT, R13, 0x8, PT ;  /* 0x000000080d00780c */ /* 0x000fe40003f06070 */
[----:B----4-:R-:W-:-:S04]  /*03f0*/  LOP3.LUT R20, R10, 0x7, RZ, 0xc0, !PT ;  /* 0x000000070a147812 */ /* 0x010fc800078ec0ff */
[----:B------:R-:W-:-:S07]  /*0400*/  ISETP.NE.AND P1, PT, R20, RZ, PT ;  /* 0x000000ff1400720c */ /* 0x000fce0003f25270 */
[----:B------:R-:W-:Y:S06]  /*0410*/  @!P0 BRA `(.L_x_2) ;  /* 0x0000000000508947 */ /* 0x000fec0003800000 */
[----:B------:R-:W0:Y:S02]  /*0420*/  LDC.64 R2, c[0x0][0x380] ;  /* 0x0000e000ff027b82 */ /* 0x000e240000000a00 */
[----:B0-----:R-:W-:-:S05]  /*0430*/  IMAD.WIDE R2, R11, 0x8, R2 ;  /* 0x000000080b027825 */ /* 0x001fca00078e0202 */
[----:B------:R-:W2:Y:S01]  /*0440*/  LDG.E.64 R4, desc[UR4][R2.64] ;  /* 0x0000000402047981 */ /* 0x000ea2000c1e1b00 */
[----:B------:R-:W-:-:S05]  /*0450*/  IMAD.WIDE.U32 R6, R0, 0x8, R2 ;  /* 0x0000000800067825 */ /* 0x000fca00078e0002 */
[----:B--2---:R0:W-:Y:S04]  /*0460*/  STG.E.64 desc[UR4][R6.64], R4 ;  /* 0x0000000406007986 */ /* 0x0041e8000c101b04 */
[----:B------:R-:W2:Y:S04]  /*0470*/  LDG.E.64 R8, desc[UR4][R2.64+0x8] ;  /* 0x0000080402087981 */ /* 0x000ea8000c1e1b00 */
[----:B--2---:R1:W-:Y:S04]  /*0480*/  STG.E.64 desc[UR4][R6.64+0x8], R8 ;  /* 0x0000080806007986 */ /* 0x0043e8000c101b04 */
[----:B------:R-:W2:Y:S04]  /*0490*/  LDG.E.64 R12, desc[UR4][R2.64+0x10] ;  /* 0x00001004020c7981 */ /* 0x000ea8000c1e1b00 */
[----:B--2---:R2:W-:Y:S04]  /*04a0*/  STG.E.64 desc[UR4][R6.64+0x10], R12 ;  /* 0x0000100c06007986 */ /* 0x0045e8000c101b04 */
[----:B------:R-:W3:Y:S04]  /*04b0*/  LDG.E.64 R14, desc[UR4][R2.64+0x18] ;  /* 0x00001804020e7981 */ /* 0x000ee8000c1e1b00 */
[----:B---3--:R2:W-:Y:S04]  /*04c0*/  STG.E.64 desc[UR4][R6.64+0x18], R14 ;  /* 0x0000180e06007986 */ /* 0x0085e8000c101b04 */
[----:B------:R-:W3:Y:S04]  /*04d0*/  LDG.E.64 R16, desc[UR4][R2.64+0x20] ;  /* 0x0000200402107981 */ /* 0x000ee8000c1e1b00 */
[----:B---3--:R2:W-:Y:S04]  /*04e0*/  STG.E.64 desc[UR4][R6.64+0x20], R16 ;  /* 0x0000201006007986 */ /* 0x0085e8000c101b04 */
[----:B------:R-:W3:Y:S04]  /*04f0*/  LDG.E.64 R18, desc[UR4][R2.64+0x28] ;  /* 0x0000280402127981 */ /* 0x000ee8000c1e1b00 */
[----:B---3--:R2:W-:Y:S04]  /*0500*/  STG.E.64 desc[UR4][R6.64+0x28], R18 ;  /* 0x0000281206007986 */ /* 0x0085e8000c101b04 */
[----:B0-----:R-:W3:Y:S04]  /*0510*/  LDG.E.64 R4, desc[UR4][R2.64+0x30] ;  /* 0x0000300402047981 */ /* 0x001ee8000c1e1b00 */
[----:B---3--:R2:W-:Y:S04]  /*0520*/  STG.E.64 desc[UR4][R6.64+0x30], R4 ;  /* 0x0000300406007986 */ /* 0x0085e8000c101b04 */
[----:B-1----:R-:W3:Y:S01]  /*0530*/  LDG.E.64 R8, desc[UR4][R2.64+0x38] ;  /* 0x0000380402087981 */ /* 0x002ee2000c1e1b00 */
[----:B------:R-:W-:-:S03]  /*0540*/  VIADD R11, R11, 0x8 ;  /* 0x000000080b0b7836 */ /* 0x000fc60000000000 */
[----:B---3--:R2:W-:Y:S04]  /*0550*/  STG.E.64 desc[UR4][R6.64+0x38], R8 ;  /* 0x0000380806007986 */ /* 0x0085e8000c101b04 */
.L_x_2:
[----:B------:R-:W-:Y:S05]  /*0560*/  @!P1 EXIT ;  /* 0x000000000000994d */ /* 0x000fea0003800000 */
[----:B------:R-:W-:Y:S02]  /*0570*/  ISETP.GE.U32.AND P0, PT, R20, 0x4, PT ;  /* 0x000000041400780c */ /* 0x000fe40003f06070 */
[----:B------:R-:W-:-:S04]  /*0580*/  LOP3.LUT R10, R10, 0x3, RZ, 0xc0, !PT ;  /* 0x000000030a0a7812 */ /* 0x000fc800078ec0ff */
[----:B------:R-:W-:-:S07]  /*0590*/  ISETP.NE.AND P1, PT, R10, RZ, PT ;  /* 0x000000ff0a00720c */ /* 0x000fce0003f25270 */
[----:B------:R-:W-:Y:S06]  /*05a0*/  @!P0 BRA `(.L_x_3) ;  /* 0x0000000000308947 */ /* 0x000fec0003800000 */
[----:B------:R-:W2:Y:S02]  /*05b0*/  LDC.64 R2, c[0x0][0x380] ;  /* 0x0000e000ff027b82 */ /* 0x000ea40000000a00 */
[----:B--2---:R-:W-:-:S05]  /*05c0*/  IMAD.WIDE R12, R11, 0x8, R2 ;  /* 0x000000080b0c7825 */ /* 0x004fca00078e0202 */
[----:B------:R-:W2:Y:S01]  /*05d0*/  LDG.E.64 R2, desc[UR4][R12.64] ;  /* 0x000000040c027981 */ /* 0x000ea2000c1e1b00 */
[----:B------:R-:W-:-:S05]  /*05e0*/  IMAD.WIDE.U32 R14, R0, 0x8, R12 ;  /* 0x00000008000e7825 */ /* 0x000fca00078e000c */
[----:B--2---:R0:W-:Y:S04]  /*05f0*/  STG.E.64 desc[UR4][R14.64], R2 ;  /* 0x000000020e007986 */ /* 0x0041e8000c101b04 */
[----:B------:R-:W2:Y:S04]  /*0600*/  LDG.E.64 R4, desc[UR4][R12.64+0x8] ;  /* 0x000008040c047981 */ /* 0x000ea8000c1e1b00 */
[----:B--2---:R0:W-:Y:S04]  /*0610*/  STG.E.64 desc[UR4][R14.64+0x8], R4 ;  /* 0x000008040e007986 */ /* 0x0041e8000c101b04 */
[----:B------:R-:W2:Y:S04]  /*0620*/  LDG.E.64 R6, desc[UR4][R12.64+0x10] ;  /* 0x000010040c067981 */ /* 0x000ea8000c1e1b00 */
[----:B--2---:R0:W-:Y:S04]  /*0630*/  STG.E.64 desc[UR4][R14.64+0x10], R6 ;  /* 0x000010060e007986 */ /* 0x0041e8000c101b04 */
[----:B------:R-:W2:Y:S01]  /*0640*/  LDG.E.64 R8, desc[UR4][R12.64+0x18] ;  /* 0x000018040c087981 */ /* 0x000ea2000c1e1b00 */
[----:B------:R-:W-:-:S03]  /*0650*/  VIADD R11, R11, 0x4 ;  /* 0x000000040b0b7836 */ /* 0x000fc60000000000 */
[----:B--2---:R0:W-:Y:S04]  /*0660*/  STG.E.64 desc[UR4][R14.64+0x18], R8 ;  /* 0x000018080e007986 */ /* 0x0041e8000c101b04 */
.L_x_3:
[----:B------:R-:W-:Y:S05]  /*0670*/  @!P1 EXIT ;  /* 0x000000000000994d */ /* 0x000fea0003800000 */
[----:B0-2---:R-:W0:Y:S01]  /*0680*/  LDC.64 R4, c[0x0][0x380] ;  /* 0x0000e000ff047b82 */ /* 0x005e220000000a00 */
[----:B------:R-:W-:Y:S01]  /*0690*/  IADD3 R10, PT, PT, -R10, RZ, RZ ;  /* 0x000000ff0a0a7210 */ /* 0x000fe20007ffe1ff */
[----:B0-----:R-:W-:-:S07]  /*06a0*/  IMAD.WIDE.U32 R6, R0, 0x8, R4 ;  /* 0x0000000800067825 */ /* 0x001fce00078e0004 */
.L_x_4:
[----:B0-----:R-:W-:-:S06]  /*06b0*/  IMAD.WIDE R2, R11, 0x8, R4 ;  /* 0x000000080b027825 */ /* 0x001fcc00078e0204 */
[----:B------:R-:W2:Y:S01]  /*06c0*/  LDG.E.64 R2, desc[UR4][R2.64] ;  /* 0x0000000402027981 */ /* 0x000ea2000c1e1b00 */
[----:B------:R-:W-:Y:S02]  /*06d0*/  VIADD R10, R10, 0x1 ;  /* 0x000000010a0a7836 */ /* 0x000fe40000000000 */
[C---:B------:R-:W-:Y:S01]  /*06e0*/  IMAD.WIDE R8, R11.reuse, 0x8, R6 ;  /* 0x000000080b087825 */ /* 0x040fe200078e0206 */
[----:B------:R-:W-:Y:S02]  /*06f0*/  IADD3 R11, PT, PT, R11, 0x1, RZ ;  /* 0x000000010b0b7810 */ /* 0x000fe40007ffe0ff */
[----:B------:R-:W-:Y:S02]  /*0700*/  ISETP.NE.AND P0, PT, R10, RZ, PT ;  /* 0x000000ff0a00720c */ /* 0x000fe40003f05270 */
[----:B--2---:R0:W-:Y:S11]  /*0710*/  STG.E.64 desc[UR4][R8.64], R2 ;  /* 0x0000000208007986 */ /* 0x0041f6000c101b04 */
[----:B------:R-:W-:Y:S05]  /*0720*/  @P0 BRA `(.L_x_4) ;  /* 0xfffffffc00e00947 */ /* 0x000fea000383ffff */
[----:B------:R-:W-:Y:S05]  /*0730*/  EXIT ;  /* 0x000000000000794d */ /* 0x000fea0003800000 */
.L_x_5:
[----:B------:R-:W-:-:S00]  /*0740*/  BRA `(.L_x_5) ;  /* 0xfffffffc00fc7947 */ /* 0x000fc0000383ffff */
[----:B------:R-:W-:-:S00]  /*0750*/  NOP ;  /* 0x0000000000007918 */ /* 0x000fc00000000000 */
        /* <DEDUP_REMOVED lines=10> */
.L_x_180:


//--------------------- .text._Z11compute_ll26MatrixPd --------------------------
	.section	.text._Z11compute_ll26MatrixPd,"ax",@progbits
	.align	128
        .global         _Z11compute_ll26MatrixPd
        .type           _Z11compute_ll26MatrixPd,@function
        .size           _Z11compute_ll26MatrixPd,(.L_x_181 - _Z11compute_ll26MatrixPd)
        .other          _Z11compute_ll26MatrixPd,@"STO_CUDA_ENTRY STV_DEFAULT"
_Z11compute_ll26MatrixPd:
.text._Z11compute_ll26MatrixPd:
[----:B------:R-:W-:Y:S01]  /*0000*/  LDC R1, c[0x0][0x37c] ;  /* 0x0000df00ff017b82 */ /* 0x000fe20000000800 */
[----:B------:R-:W0:Y:S01]  /*0010*/  LDCU UR6, c[0x0][0x380] ;  /* 0x00007000ff0677ac */ /* 0x000e220008000800 */
[----:B------:R-:W-:Y:S01]  /*0020*/  CS2R R18, SRZ ;  /* 0x0000000000127805 */ /* 0x000fe2000001ff00 */
[----:B------:R-:W1:Y:S01]  /*0030*/  LDCU.64 UR10, c[0x0][0x358] ;  /* 0x00006b00ff0a77ac */ /* 0x000e620008000a00 */
[----:B0-----:R-:W-:-:S09]  /*0040*/  UISETP.GE.AND UP0, UPT, UR6, 0x1, UPT ;  /* 0x000000010600788c */ /* 0x001fd2000bf06270 */
[----:B-1----:R-:W-:Y:S05]  /*0050*/  BRA.U !UP0, `(.L_x_6) ;  /* 0x0000000508ac7547 */ /* 0x002fea000b800000 */
[----:B------:R-:W-:Y:S01]  /*0060*/  UISETP.GE.U32.AND UP1, UPT, UR6, 0x10, UPT ;  /* 0x000000100600788c */ /* 0x000fe2000bf26070 */
[----:B------:R-:W-:Y:S01]  /*0070*/  IMAD.MOV.U32 R0, RZ, RZ, RZ ;  /* 0x000000ffff007224 */ /* 0x000fe200078e00ff */
[----:B------:R-:W-:Y:S01]  /*0080*/  ULOP3.LUT UR7, UR6, 0xf, URZ, 0xc0, !UPT ;  /* 0x0000000f06077892 */ /* 0x000fe2000f8ec0ff */
[----:B------:R-:W-:-:S03]  /*0090*/  CS2R R18, SRZ ;  /* 0x0000000000127805 */ /* 0x000fc6000001ff00 */
[----:B------:R-:W-:-:S03]  /*00a0*/  UISETP.NE.AND UP0, UPT, UR7, URZ, UPT ;  /* 0x000000ff0700728c */ /* 0x000fc6000bf05270 */
[----:B------:R-:W-:Y:S08]  /*00b0*/  BRA.U !UP1, `(.L_x_7) ;  /* 0x0000000109b87547 */ /* 0x000ff0000b800000 */
[----:B------:R-:W0:Y:S01]  /*00c0*/  LDCU.64 UR4, c[0x0][0x390] ;  /* 0x00007200ff0477ac */ /* 0x000e220008000a00 */
[----:B------:R-:W-:Y:S01]  /*00d0*/  CS2R R18, SRZ ;  /* 0x0000000000127805 */ /* 0x000fe2000001ff00 */
[----:B------:R-:W-:-:S04]  /*00e0*/  ULOP3.LUT UR8, UR6, 0x7ffffff0, URZ, 0xc0, !UPT ;  /* 0x7ffffff006087892 */ /* 0x000fc8000f8ec0ff */
[----:B------:R-:W-:Y:S02]  /*00f0*/  UIADD3 UR9, UPT, UPT, -UR8, URZ, URZ ;  /* 0x000000ff08097290 */ /* 0x000fe4000fffe1ff */
[----:B------:R-:W-:Y:S01]  /*0100*/  IMAD.U32 R0, RZ, RZ, UR8 ;  /* 0x00000008ff007e24 */ /* 0x000fe2000f8e00ff */
[----:B0-----:R-:W-:-:S04]  /*0110*/  UIADD3 UR4, UP1, UPT, UR4, 0x40, URZ ;  /* 0x0000004004047890 */ /* 0x001fc8000ff3e0ff */
[----:B------:R-:W-:Y:S02]  /*0120*/  UIADD3.X UR5, UPT, UPT, URZ, UR5, URZ, UP1, !UPT ;  /* 0x00000005ff057290 */ /* 0x000fe40008ffe4ff */
[----:B------:R-:W-:-:S04]  /*0130*/  MOV R2, UR4 ;  /* 0x0000000400027c02 */ /* 0x000fc80008000f00 */
[----:B------:R-:W-:-:S07]  /*0140*/  IMAD.U32 R3, RZ, RZ, UR5 ;  /* 0x00000005ff037e24 */ /* 0x000fce000f8e00ff */
.L_x_8:
[----:B------:R-:W2:Y:S04]  /*0150*/  LDG.E.64 R24, desc[UR10][R2.64+-0x40] ;  /* 0xffffc00a02187981 */ /* 0x000ea8000c1e1b00 */
[----:B------:R-:W3:Y:S04]  /*0160*/  LDG.E.64 R20, desc[UR10][R2.64+-0x38] ;  /* 0xffffc80a02147981 */ /* 0x000ee8000c1e1b00 */
[----:B------:R-:W4:Y:S04]  /*0170*/  LDG.E.64 R22, desc[UR10][R2.64+-0x30] ;  /* 0xffffd00a02167981 */ /* 0x000f28000c1e1b00 */
[----:B------:R-:W5:Y:S04]  /*0180*/  LDG.E.64 R4, desc[UR10][R2.64+-0x28] ;  /* 0xffffd80a02047981 */ /* 0x000f68000c1e1b00 */
[----:B------:R-:W5:Y:S04]  /*0190*/  LDG.E.64 R6, desc[UR10][R2.64+-0x20] ;  /* 0xffffe00a02067981 */ /* 0x000f68000c1e1b00 */
[----:B------:R-:W5:Y:S04]  /*01a0*/  LDG.E.64 R8, desc[UR10][R2.64+-0x18] ;  /* 0xffffe80a02087981 */ /* 0x000f68000c1e1b00 */
[----:B------:R-:W5:Y:S04]  /*01b0*/  LDG.E.64 R10, desc[UR10][R2.64+-0x10] ;  /* 0xfffff00a020a7981 */ /* 0x000f68000c1e1b00 */
[----:B------:R-:W5:Y:S04]  /*01c0*/  LDG.E.64 R12, desc[UR10][R2.64+-0x8] ;  /* 0xfffff80a020c7981 */ /* 0x000f68000c1e1b00 */
[----:B------:R-:W5:Y:S04]  /*01d0*/  LDG.E.64 R14, desc[UR10][R2.64] ;  /* 0x0000000a020e7981 */ /* 0x000f68000c1e1b00 */
[----:B------:R-:W5:Y:S01]  /*01e0*/  LDG.E.64 R16, desc[UR10][R2.64+0x8] ;  /* 0x0000080a02107981 */ /* 0x000f62000c1e1b00 */
[----:B--2---:R-:W-:-:S03]  /*01f0*/  DADD R24, R24, R18 ;  /* 0x0000000018187229 */ /* 0x004fc60000000012 */
[----:B------:R-:W2:Y:S05]  /*0200*/  LDG.E.64 R18, desc[UR10][R2.64+0x10] ;  /* 0x0000100a02127981 */ /* 0x000eaa000c1e1b00 */
[----:B---3--:R-:W-:Y:S01]  /*0210*/  DADD R24, R24, R20 ;  /* 0x0000000018187229 */ /* 0x008fe20000000014 */
[----:B------:R-:W3:Y:S07]  /*0220*/  LDG.E.64 R20, desc[UR10][R2.64+0x18] ;  /* 0x0000180a02147981 */ /* 0x000eee000c1e1b00 */
[----:B----4-:R-:W-:Y:S01]  /*0230*/  DADD R24, R24, R22 ;  /* 0x0000000018187229 */ /* 0x010fe20000000016 */
[----:B------:R-:W4:Y:S07]  /*0240*/  LDG.E.64 R22, desc[UR10][R2.64+0x20] ;  /* 0x0000200a02167981 */ /* 0x000f2e000c1e1b00 */
[----:B-----5:R-:W-:Y:S01]  /*0250*/  DADD R24, R24, R4 ;  /* 0x0000000018187229 */ /* 0x020fe20000000004 */
[----:B------:R-:W5:Y:S07]  /*0260*/  LDG.E.64 R4, desc[UR10][R2.64+0x28] ;  /* 0x0000280a02047981 */ /* 0x000f6e000c1e1b00 */
[----:B------:R-:W-:Y:S01]  /*0270*/  DADD R24, R24, R6 ;  /* 0x0000000018187229 */ /* 0x000fe20000000006 */
[----:B------:R-:W5:Y:S07]  /*0280*/  LDG.E.64 R6, desc[UR10][R2.64+0x30] ;  /* 0x0000300a02067981 */ /* 0x000f6e000c1e1b00 */
[----:B------:R-:W-:Y:S01]  /*0290*/  DADD R24, R24, R8 ;  /* 0x0000000018187229 */ /* 0x000fe20000000008 */
[----:B------:R0:W5:Y:S01]  /*02a0*/  LDG.E.64 R8, desc[UR10][R2.64+0x38] ;  /* 0x0000380a02087981 */ /* 0x000162000c1e1b00 */
[----:B------:R-:W-:-:S04]  /*02b0*/  UIADD3 UR9, UPT, UPT, UR9, 0x10, URZ ;  /* 0x0000001009097890 */ /* 0x000fc8000fffe0ff */
[----:B------:R-:W-:Y:S02]  /*02c0*/  UISETP.NE.AND UP1, UPT, UR9, URZ, UPT ;  /* 0x000000ff0900728c */ /* 0x000fe4000bf25270 */
[----:B------:R-:W-:Y:S01]  /*02d0*/  DADD R10, R24, R10 ;  /* 0x00000000180a7229 */ /* 0x000fe2000000000a */
[----:B0-----:R-:W-:-:S07]  /*02e0*/  IADD3 R2, P0, PT, R2, 0x80, RZ ;  /* 0x0000008002027810 */ /* 0x001fce0007f1e0ff */
[----:B------:R-:W-:Y:S01]  /*02f0*/  DADD R10, R10, R12 ;  /* 0x000000000a0a7229 */ /* 0x000fe2000000000c */
[----:B------:R-:W-:-:S07]  /*0300*/  IADD3.X R3, PT, PT, RZ, R3, RZ, P0, !PT ;  /* 0x00000003ff037210 */ /* 0x000fce00007fe4ff */
[----:B------:R-:W-:-:S08]  /*0310*/  DADD R10, R10, R14 ;  /* 0x000000000a0a7229 */ /* 0x000fd0000000000e */
[----:B------:R-:W-:-:S08]  /*0320*/  DADD R10, R10, R16 ;  /* 0x000000000a0a7229 */ /* 0x000fd00000000010 */
[----:B--2---:R-:W-:-:S08]  /*0330*/  DADD R10, R10, R18 ;  /* 0x000000000a0a7229 */ /* 0x004fd00000000012 */
[----:B---3--:R-:W-:-:S08]  /*0340*/  DADD R10, R10, R20 ;  /* 0x000000000a0a7229 */ /* 0x008fd00000000014 */
[----:B----4-:R-:W-:-:S08]  /*0350*/  DADD R10, R10, R22 ;  /* 0x000000000a0a7229 */ /* 0x010fd00000000016 */
[----:B-----5:R-:W-:-:S08]  /*0360*/  DADD R4, R10, R4 ;  /* 0x000000000a047229 */ /* 0x020fd00000000004 */
[----:B------:R-:W-:-:S08]  /*0370*/  DADD R4, R4, R6 ;  /* 0x0000000004047229 */ /* 0x000fd00000000006 */
[----:B------:R-:W-:Y:S01]  /*0380*/  DADD R18, R4, R8 ;  /* 0x0000000004127229 */ /* 0x000fe20000000008 */
[----:B------:R-:W-:Y:S10]  /*0390*/  BRA.U UP1, `(.L_x_8) ;  /* 0xfffffffd016c7547 */ /* 0x000ff4000b83ffff */
.L_x_7:
[----:B------:R-:W-:Y:S05]  /*03a0*/  BRA.U !UP0, `(.L_x_6) ;  /* 0x0000000108d87547 */ /* 0x000fea000b800000 */
[----:B------:R-:W-:Y:S02]  /*03b0*/  UISETP.GE.U32.AND UP0, UPT, UR7, 0x8, UPT ;  /* 0x000000080700788c */ /* 0x000fe4000bf06070 */
[----:B------:R-:W-:-:S04]  /*03c0*/  ULOP3.LUT UR5, UR6, 0x7, URZ, 0xc0, !UPT ;  /* 0x0000000706057892 */ /* 0x000fc8000f8ec0ff */
[----:B------:R-:W-:-:S03]  /*03d0*/  UISETP.NE.AND UP1, UPT, UR5, URZ, UPT ;  /* 0x000000ff0500728c */ /* 0x000fc6000bf25270 */
[----:B------:R-:W-:Y:S08]  /*03e0*/  BRA.U !UP0, `(.L_x_9) ;  /* 0x00000001084c7547 */ /* 0x000ff0000b800000 */
[----:B------:R-:W0:Y:S02]  /*03f0*/  LDC.64 R10, c[0x0][0x390] ;  /* 0x0000e400ff0a7b82 */ /* 0x000e240000000a00 */
[----:B0-----:R-:W-:-:S05]  /*0400*/  IMAD.WIDE.U32 R10, R0, 0x8, R10 ;  /* 0x00000008000a7825 */ /* 0x001fca00078e000a */
[----:B------:R-:W2:Y:S04]  /*0410*/  LDG.E.64 R12, desc[UR10][R10.64] ;  /* 0x0000000a0a0c7981 */ /* 0x000ea8000c1e1b00 */
[----:B------:R-:W3:Y:S04]  /*0420*/  LDG.E.64 R14, desc[UR10][R10.64+0x8] ;  /* 0x0000080a0a0e7981 */ /* 0x000ee8000c1e1b00 */
[----:B------:R-:W4:Y:S04]  /*0430*/  LDG.E.64 R16, desc[UR10][R10.64+0x10] ;  /* 0x0000100a0a107981 */ /* 0x000f28000c1e1b00 */
[----:B------:R-:W5:Y:S04]  /*0440*/  LDG.E.64 R20, desc[UR10][R10.64+0x18] ;  /* 0x0000180a0a147981 */ /* 0x000f68000c1e1b00 */
[----:B------:R-:W5:Y:S04]  /*0450*/  LDG.E.64 R6, desc[UR10][R10.64+0x20] ;  /* 0x0000200a0a067981 */ /* 0x000f68000c1e1b00 */
[----:B------:R-:W5:Y:S04]  /*0460*/  LDG.E.64 R4, desc[UR10][R10.64+0x28] ;  /* 0x0000280a0a047981 */ /* 0x000f68000c1e1b00 */
[----:B------:R-:W5:Y:S04]  /*0470*/  LDG.E.64 R2, desc[UR10][R10.64+0x30] ;  /* 0x0000300a0a027981 */ /* 0x000f68000c1e1b00 */
[----:B------:R-:W5:Y:S01]  /*0480*/  LDG.E.64 R8, desc[UR10][R10.64+0x38] ;  /* 0x0000380a0a087981 */ /* 0x000f62000c1e1b00 */
[----:B------:R-:W-:Y:S01]  /*0490*/  VIADD R0, R0, 0x8 ;  /* 0x0000000800007836 */ /* 0x000fe20000000000 */
[----:B--2---:R-:W-:-:S08]  /*04a0*/  DADD R12, R18, R12 ;  /* 0x00000000120c7229 */ /* 0x004fd0000000000c */
[----:B---3--:R-:W-:-:S08]  /*04b0*/  DADD R12, R12, R14 ;  /* 0x000000000c0c7229 */ /* 0x008fd0000000000e */
[----:B----4-:R-:W-:-:S08]  /*04c0*/  DADD R12, R12, R16 ;  /* 0x000000000c0c7229 */ /* 0x010fd00000000010 */
[----:B-----5:R-:W-:-:S08]  /*04d0*/  DADD R12, R12, R20 ;  /* 0x000000000c0c7229 */ /* 0x020fd00000000014 */
[----:B------:R-:W-:-:S08]  /*04e0*/  DADD R6, R12, R6 ;  /* 0x000000000c067229 */ /* 0x000fd00000000006 */
[----:B------:R-:W-:-:S08]  /*04f0*/  DADD R4, R6, R4 ;  /* 0x0000000006047229 */ /* 0x000fd00000000004 */
[----:B------:R-:W-:-:S08]  /*0500*/  DADD R2, R4, R2 ;  /* 0x0000000004027229 */ /* 0x000fd00000000002 */
[----:B------:R-:W-:-:S11]  /*0510*/  DADD R18, R2, R8 ;  /* 0x0000000002127229 */ /* 0x000fd60000000008 */
.L_x_9:
        /* <DEDUP_REMOVED lines=10> */
[----:B------:R-:W5:Y:S01]  /*05c0*/  LDG.E.64 R10, desc[UR10][R2.64+0x18] ;  /* 0x0000180a020a7981 */ /* 0x000f62000c1e1b00 */
[----:B------:R-:W-:Y:S01]  /*05d0*/  IADD3 R0, PT, PT, R0, 0x4, RZ ;  /* 0x0000000400007810 */ /* 0x000fe20007ffe0ff */
[----:B--2---:R-:W-:-:S08]  /*05e0*/  DADD R4, R18, R4 ;  /* 0x0000000012047229 */ /* 0x004fd00000000004 */
[----:B---3--:R-:W-:-:S08]  /*05f0*/  DADD R4, R4, R6 ;  /* 0x0000000004047229 */ /* 0x008fd00000000006 */
[----:B----4-:R-:W-:-:S08]  /*0600*/  DADD R4, R4, R8 ;  /* 0x0000000004047229 */ /* 0x010fd00000000008 */
[----:B-----5:R-:W-:-:S11]  /*0610*/  DADD R18, R4, R10 ;  /* 0x0000000004127229 */ /* 0x020fd6000000000a */
.L_x_10:
[----:B------:R-:W-:Y:S05]  /*0620*/  BRA.U !UP1, `(.L_x_6) ;  /* 0x0000000109387547 */ /* 0x000fea000b800000 */
[----:B------:R-:W0:Y:S01]  /*0630*/  LDC.64 R2, c[0x0][0x390] ;  /* 0x0000e400ff027b82 */ /* 0x000e220000000a00 */
[----:B------:R-:W-:Y:S01]  /*0640*/  UIADD3 UR4, UPT, UPT, -UR4, URZ, URZ ;  /* 0x000000ff04047290 */ /* 0x000fe2000fffe1ff */
[----:B0-----:R-:W-:-:S04]  /*0650*/  IMAD.WIDE.U32 R2, R0, 0x8, R2 ;  /* 0x0000000800027825 */ /* 0x001fc800078e0002 */
[----:B------:R-:W-:Y:S01]  /*0660*/  IMAD.MOV.U32 R0, RZ, RZ, R2 ;  /* 0x000000ffff007224 */ /* 0x000fe200078e0002 */
[----:B------:R-:W-:-:S07]  /*0670*/  MOV R5, R3 ;  /* 0x0000000300057202 */ /* 0x000fce0000000f00 */
.L_x_11:
[----:B------:R-:W-:Y:S01]  /*0680*/  IMAD.MOV.U32 R2, RZ, RZ, R0 ;  /* 0x000000ffff027224 */ /* 0x000fe200078e0000 */
[----:B------:R-:W-:-:S06]  /*0690*/  MOV R3, R5 ;  /* 0x0000000500037202 */ /* 0x000fcc0000000f00 */
[----:B------:R-:W2:Y:S01]  /*06a0*/  LDG.E.64 R2, desc[UR10][R2.64] ;  /* 0x0000000a02027981 */ /* 0x000ea2000c1e1b00 */
[----:B------:R-:W-:Y:S01]  /*06b0*/  UIADD3 UR4, UPT, UPT, UR4, 0x1, URZ ;  /* 0x0000000104047890 */ /* 0x000fe2000fffe0ff */
[----:B------:R-:W-:-:S03]  /*06c0*/  IADD3 R0, P0, PT, R0, 0x8, RZ ;  /* 0x0000000800007810 */ /* 0x000fc60007f1e0ff */
[----:B------:R-:W-:Y:S02]  /*06d0*/  UISETP.NE.AND UP0, UPT, UR4, URZ, UPT ;  /* 0x000000ff0400728c */ /* 0x000fe4000bf05270 */
[----:B------:R-:W-:Y:S01]  /*06e0*/  IMAD.X R5, RZ, RZ, R5, P0 ;  /* 0x000000ffff057224 */ /* 0x000fe200000e0605 */
[----:B--2---:R-:W-:-:S06]  /*06f0*/  DADD R18, R2, R18 ;  /* 0x0000000002127229 */ /* 0x004fcc0000000012 */
[----:B------:R-:W-:Y:S05]  /*0700*/  BRA.U UP0, `(.L_x_11) ;  /* 0xfffffffd00dc7547 */ /* 0x000fea000b83ffff */
.L_x_6:
[----:B------:R-:W0:Y:S02]  /*0710*/  LDC.64 R2, c[0x0][0x390] ;  /* 0x0000e400ff027b82 */ /* 0x000e240000000a00 */
[----:B0-----:R-:W-:Y:S01]  /*0720*/  STG.E.64 desc[UR10][R2.64], R18 ;  /* 0x0000001202007986 */ /* 0x001fe2000c101b0a */
[----:B------:R-:W-:Y:S05]  /*0730*/  EXIT ;  /* 0x000000000000794d */ /* 0x000fea0003800000 */
.L_x_12:
        /* <DEDUP_REMOVED lines=12> */
.L_x_181:


//--------------------- .text._Z10compute_ll6MatrixPdS0_ --------------------------
	.section	.text._Z10compute_ll6MatrixPdS0_,"ax",@progbits
	.align	128
        .global         _Z10compute_ll6MatrixPdS0_
        .type           _Z10compute_ll6MatrixPdS0_,@function
        .size           _Z10compute_ll6MatrixPdS0_,(.L_x_182 - _Z10compute_ll6MatrixPdS0_)
        .other          _Z10compute_ll6MatrixPdS0_,@"STO_CUDA_ENTRY STV_DEFAULT"
_Z10compute_ll6MatrixPdS0_:
.text._Z10compute_ll6MatrixPdS0_:
[----:B------:R-:W-:Y:S01]  /*0000*/  LDC R1, c[0x0][0x37c] ;  /* 0x0000df00ff017b82 */ /* 0x000fe20000000800 */
[----:B------:R-:W0:Y:S07]  /*0010*/  S2R R3, SR_TID.X ;  /* 0x0000000000037919 */ /* 0x000e2e0000002100 */
[----:B------:R-:W0:Y:S08]  /*0020*/  S2UR UR4, SR_CTAID.X ;  /* 0x00000000000479c3 */ /* 0x000e300000002500 */
[----:B------:R-:W0:Y:S08]  /*0030*/  LDC R0, c[0x0][0x360] ;  /* 0x0000d800ff007b82 */ /* 0x000e300000000800 */
[----:B------:R-:W1:Y:S01]  /*0040*/  LDC R25, c[0x0][0x380] ;  /* 0x0000e000ff197b82 */ /* 0x000e620000000800 */
[----:B0-----:R-:W-:-:S05]  /*0050*/  IMAD R0, R0, UR4, R3 ;  /* 0x0000000400007c24 */ /* 0x001fca000f8e0203 */
[----:B-1----:R-:W-:-:S13]  /*0060*/  ISETP.GE.AND P0, PT, R0, R25, PT ;  /* 0x000000190000720c */ /* 0x002fda0003f06270 */
[----:B------:R-:W-:Y:S05]  /*0070*/  @P0 EXIT ;  /* 0x000000000000094d */ /* 0x000fea0003800000 */
[----:B------:R-:W0:Y:S01]  /*0080*/  LDCU UR5, c[0x0][0x384] ;  /* 0x00007080ff0577ac */ /* 0x000e220008000800 */
[----:B------:R-:W-:Y:S01]  /*0090*/  CS2R R10, SRZ ;  /* 0x00000000000a7805 */ /* 0x000fe2000001ff00 */
[----:B------:R-:W1:Y:S01]  /*00a0*/  LDCU.64 UR8, c[0x0][0x358] ;  /* 0x00006b00ff0877ac */ /* 0x000e620008000a00 */
[----:B0-----:R-:W-:-:S09]  /*00b0*/  UISETP.GE.AND UP0, UPT, UR5, 0x1, UPT ;  /* 0x000000010500788c */ /* 0x001fd2000bf06270 */
[----:B-1----:R-:W-:Y:S05]  /*00c0*/  BRA.U !UP0, `(.L_x_13) ;  /* 0x0000000508f87547 */ /* 0x002fea000b800000 */
[----:B------:R-:W-:Y:S01]  /*00d0*/  UISETP.GE.U32.AND UP1, UPT, UR5, 0x10, UPT ;  /* 0x000000100500788c */ /* 0x000fe2000bf26070 */
[----:B------:R-:W-:Y:S01]  /*00e0*/  CS2R R10, SRZ ;  /* 0x00000000000a7805 */ /* 0x000fe2000001ff00 */
[----:B------:R-:W-:Y:S01]  /*00f0*/  ULOP3.LUT UR6, UR5, 0xf, URZ, 0xc0, !UPT ;  /* 0x0000000f05067892 */ /* 0x000fe2000f8ec0ff */
[----:B------:R-:W-:-:S03]  /*0100*/  UMOV UR4, URZ ;  /* 0x000000ff00047c82 */ /* 0x000fc60008000000 */
[----:B------:R-:W-:-:S03]  /*0110*/  UISETP.NE.AND UP0, UPT, UR6, URZ, UPT ;  /* 0x000000ff0600728c */ /* 0x000fc6000bf05270 */
[----:B------:R-:W-:Y:S08]  /*0120*/  BRA.U !UP1, `(.L_x_14) ;  /* 0x0000000109e47547 */ /* 0x000ff0000b800000 */
[----:B------:R-:W-:Y:S01]  /*0130*/  ULOP3.LUT UR4, UR5, 0x7ffffff0, URZ, 0xc0, !UPT ;  /* 0x7ffffff005047892 */ /* 0x000fe2000f8ec0ff */
[----:B------:R-:W-:Y:S02]  /*0140*/  MOV R24, R0 ;  /* 0x0000000000187202 */ /* 0x000fe40000000f00 */
[----:B------:R-:W-:Y:S01]  /*0150*/  CS2R R10, SRZ ;  /* 0x00000000000a7805 */ /* 0x000fe2000001ff00 */
[----:B------:R-:W-:-:S12]  /*0160*/  UIADD3 UR7, UPT, UPT, -UR4, URZ, URZ ;  /* 0x000000ff04077290 */ /* 0x000fd8000fffe1ff */
.L_x_15:
[----:B------:R-:W0:Y:S02]  /*0170*/  LDC.64 R2, c[0x0][0x388] ;  /* 0x0000e200ff027b82 */ /* 0x000e240000000a00 */
[----:B0-----:R-:W-:-:S05]  /*0180*/  IMAD.WIDE R2, R24, 0x8, R2 ;  /* 0x0000000818027825 */ /* 0x001fca00078e0202 */
[----:B------:R-:W2:Y:S01]  /*0190*/  LDG.E.64 R12, desc[UR8][R2.64] ;  /* 0x00000008020c7981 */ /* 0x000ea2000c1e1b00 */
[----:B------:R-:W-:-:S05]  /*01a0*/  IMAD.WIDE R14, R25, 0x8, R2 ;  /* 0x00000008190e7825 */ /* 0x000fca00078e0202 */
[----:B------:R-:W3:Y:S01]  /*01b0*/  LDG.E.64 R20, desc[UR8][R14.64] ;  /* 0x000000080e147981 */ /* 0x000ee2000c1e1b00 */
[----:B------:R-:W-:-:S05]  /*01c0*/  IMAD.WIDE R22, R25, 0x8, R14 ;  /* 0x0000000819167825 */ /* 0x000fca00078e020e */
[----:B------:R-:W4:Y:S01]  /*01d0*/  LDG.E.64 R18, desc[UR8][R22.64] ;  /* 0x0000000816127981 */ /* 0x000f22000c1e1b00 */
[----:B------:R-:W-:-:S05]  /*01e0*/  IMAD.WIDE R26, R25, 0x8, R22 ;  /* 0x00000008191a7825 */ /* 0x000fca00078e0216 */
[----:B------:R-:W5:Y:S01]  /*01f0*/  LDG.E.64 R8, desc[UR8][R26.64] ;  /* 0x000000081a087981 */ /* 0x000f62000c1e1b00 */
[----:B------:R-:W-:-:S05]  /*0200*/  IMAD.WIDE R28, R25, 0x8, R26 ;  /* 0x00000008191c7825 */ /* 0x000fca00078e021a */
[----:B------:R0:W5:Y:S02]  /*0210*/  LDG.E.64 R6, desc[UR8][R28.64] ;  /* 0x000000081c067981 */ /* 0x000164000c1e1b00 */
[----:B0-----:R-:W-:-:S05]  /*0220*/  IMAD.WIDE R28, R25, 0x8, R28 ;  /* 0x00000008191c7825 */ /* 0x001fca00078e021c */
[----:B------:R-:W5:Y:S01]  /*0230*/  LDG.E.64 R4, desc[UR8][R28.64] ;  /* 0x000000081c047981 */ /* 0x000f62000c1e1b00 */
[----:B------:R-:W-:-:S05]  /*0240*/  IMAD.WIDE R16, R25, 0x8, R28 ;  /* 0x0000000819107825 */ /* 0x000fca00078e021c */
[----:B------:R-:W5:Y:S01]  /*0250*/  LDG.E.64 R2, desc[UR8][R16.64] ;  /* 0x0000000810027981 */ /* 0x000f62000c1e1b00 */
[----:B------:R-:W-:-:S04]  /*0260*/  IMAD.WIDE R14, R25, 0x8, R16 ;  /* 0x00000008190e7825 */ /* 0x000fc800078e0210 */
[C---:B------:R-:W-:Y:S01]  /*0270*/  IMAD.WIDE R22, R25.reuse, 0x8, R14 ;  /* 0x0000000819167825 */ /* 0x040fe200078e020e */
[----:B------:R-:W5:Y:S04]  /*0280*/  LDG.E.64 R16, desc[UR8][R14.64] ;  /* 0x000000080e107981 */ /* 0x000f68000c1e1b00 */
[----:B------:R0:W5:Y:S02]  /*0290*/  LDG.E.64 R14, desc[UR8][R22.64] ;  /* 0x00000008160e7981 */ /* 0x000164000c1e1b00 */
[----:B0-----:R-:W-:-:S04]  /*02a0*/  IMAD.WIDE R22, R25, 0x8, R22 ;  /* 0x0000000819167825 */ /* 0x001fc800078e0216 */
[C---:B------:R-:W-:Y:S01]  /*02b0*/  IMAD.WIDE R26, R25.reuse, 0x8, R22 ;  /* 0x00000008191a7825 */ /* 0x040fe200078e0216 */
[----:B--2---:R-:W-:Y:S01]  /*02c0*/  DADD R10, R12, R10 ;  /* 0x000000000c0a7229 */ /* 0x004fe2000000000a */
[----:B------:R-:W2:Y:S07]  /*02d0*/  LDG.E.64 R12, desc[UR8][R22.64] ;  /* 0x00000008160c7981 */ /* 0x000eae000c1e1b00 */
[----:B---3--:R-:W-:Y:S02]  /*02e0*/  DADD R20, R10, R20 ;  /* 0x000000000a147229 */ /* 0x008fe40000000014 */
[----:B------:R0:W3:Y:S06]  /*02f0*/  LDG.E.64 R10, desc[UR8][R26.64] ;  /* 0x000000081a0a7981 */ /* 0x0000ec000c1e1b00 */
[----:B----4-:R-:W-:Y:S01]  /*0300*/  DADD R18, R20, R18 ;  /* 0x0000000014127229 */ /* 0x010fe20000000012 */
[----:B0-----:R-:W-:-:S05]  /*0310*/  IMAD.WIDE R26, R25, 0x8, R26 ;  /* 0x00000008191a7825 */ /* 0x001fca00078e021a */
[----:B------:R-:W4:Y:S01]  /*0320*/  LDG.E.64 R20, desc[UR8][R26.64] ;  /* 0x000000081a147981 */ /* 0x000f22000c1e1b00 */
[----:B------:R-:W-:Y:S01]  /*0330*/  IMAD.WIDE R22, R25, 0x8, R26 ;  /* 0x0000000819167825 */ /* 0x000fe200078e021a */
[----:B-----5:R-:W-:-:S04]  /*0340*/  DADD R18, R18, R8 ;  /* 0x0000000012127229 */ /* 0x020fc80000000008 */
[----:B------:R-:W5:Y:S01]  /*0350*/  LDG.E.64 R8, desc[UR8][R22.64] ;  /* 0x0000000816087981 */ /* 0x000f62000c1e1b00 */
[----:B------:R-:W-:-:S03]  /*0360*/  IMAD.WIDE R28, R25, 0x8, R22 ;  /* 0x00000008191c7825 */ /* 0x000fc600078e0216 */
[----:B------:R-:W-:Y:S02]  /*0370*/  DADD R18, R18, R6 ;  /* 0x0000000012127229 */ /* 0x000fe40000000006 */
[----:B------:R0:W5:Y:S06]  /*0380*/  LDG.E.64 R6, desc[UR8][R28.64] ;  /* 0x000000081c067981 */ /* 0x00016c000c1e1b00 */
[----:B------:R-:W-:Y:S01]  /*0390*/  DADD R18, R18, R4 ;  /* 0x0000000012127229 */ /* 0x000fe20000000004 */
[----:B0-----:R-:W-:-:S05]  /*03a0*/  IMAD.WIDE R28, R25, 0x8, R28 ;  /* 0x00000008191c7825 */ /* 0x001fca00078e021c */
[----:B------:R-:W5:Y:S01]  /*03b0*/  LDG.E.64 R4, desc[UR8][R28.64] ;  /* 0x000000081c047981 */ /* 0x000f62000c1e1b00 */
[----:B------:R-:W-:-:S06]  /*03c0*/  IMAD.WIDE R26, R25, 0x8, R28 ;  /* 0x00000008191a7825 */ /* 0x000fcc00078e021c */
[----:B------:R-:W5:Y:S01]  /*03d0*/  LDG.E.64 R26, desc[UR8][R26.64] ;  /* 0x000000081a1a7981 */ /* 0x000f62000c1e1b00 */
[----:B------:R-:W-:Y:S01]  /*03e0*/  DADD R2, R18, R2 ;  /* 0x0000000012027229 */ /* 0x000fe20000000002 */
[----:B------:R-:W-:Y:S01]  /*03f0*/  UIADD3 UR7, UPT, UPT, UR7, 0x10, URZ ;  /* 0x0000001007077890 */ /* 0x000fe2000fffe0ff */
[----:B------:R-:W-:-:S03]  /*0400*/  LEA R24, R25, R24, 0x4 ;  /* 0x0000001819187211 */ /* 0x000fc600078e20ff */
[----:B------:R-:W-:-:S03]  /*0410*/  UISETP.NE.AND UP1, UPT, UR7, URZ, UPT ;  /* 0x000000ff0700728c */ /* 0x000fc6000bf25270 */
[----:B------:R-:W-:-:S08]  /*0420*/  DADD R2, R2, R16 ;  /* 0x0000000002027229 */ /* 0x000fd00000000010 */
[----:B------:R-:W-:-:S08]  /*0430*/  DADD R2, R2, R14 ;  /* 0x0000000002027229 */ /* 0x000fd0000000000e */
[----:B--2---:R-:W-:-:S08]  /*0440*/  DADD R2, R2, R12 ;  /* 0x0000000002027229 */ /* 0x004fd0000000000c */
[----:B---3--:R-:W-:-:S08]  /*0450*/  DADD R2, R2, R10 ;  /* 0x0000000002027229 */ /* 0x008fd0000000000a */
[----:B----4-:R-:W-:-:S08]  /*0460*/  DADD R2, R2, R20 ;  /* 0x0000000002027229 */ /* 0x010fd00000000014 */
[----:B-----5:R-:W-:-:S08]  /*0470*/  DADD R2, R2, R8 ;  /* 0x0000000002027229 */ /* 0x020fd00000000008 */
[----:B------:R-:W-:-:S08]  /*0480*/  DADD R2, R2, R6 ;  /* 0x0000000002027229 */ /* 0x000fd00000000006 */
[----:B------:R-:W-:-:S08]  /*0490*/  DADD R2, R2, R4 ;  /* 0x0000000002027229 */ /* 0x000fd00000000004 */
[----:B------:R-:W-:Y:S01]  /*04a0*/  DADD R10, R2, R26 ;  /* 0x00000000020a7229 */ /* 0x000fe2000000001a */
[----:B------:R-:W-:Y:S10]  /*04b0*/  BRA.U UP1, `(.L_x_15) ;  /* 0xfffffffd012c7547 */ /* 0x000ff4000b83ffff */
.L_x_14:
[----:B------:R-:W-:Y:S05]  /*04c0*/  BRA.U !UP0, `(.L_x_13) ;  /* 0x0000000108f87547 */ /* 0x000fea000b800000 */
[----:B------:R-:W-:Y:S02]  /*04d0*/  UISETP.GE.U32.AND UP0, UPT, UR6, 0x8, UPT ;  /* 0x000000080600788c */ /* 0x000fe4000bf06070 */
[----:B------:R-:W-:-:S04]  /*04e0*/  ULOP3.LUT UR7, UR5, 0x7, URZ, 0xc0, !UPT ;  /* 0x0000000705077892 */ /* 0x000fc8000f8ec0ff */
[----:B------:R-:W-:-:S03]  /*04f0*/  UISETP.NE.AND UP1, UPT, UR7, URZ, UPT ;  /* 0x000000ff0700728c */ /* 0x000fc6000bf25270 */
[----:B------:R-:W-:Y:S08]  /*0500*/  BRA.U !UP0, `(.L_x_16) ;  /* 0x00000001086c7547 */ /* 0x000ff0000b800000 */
[----:B------:R-:W0:Y:S01]  /*0510*/  LDC.64 R12, c[0x0][0x388] ;  /* 0x0000e200ff0c7b82 */ /* 0x000e220000000a00 */
[----:B------:R-:W-:-:S04]  /*0520*/  IMAD R3, R25, UR4, R0 ;  /* 0x0000000419037c24 */ /* 0x000fc8000f8e0200 */
        /* <DEDUP_REMOVED lines=14> */
[----:B------:R-:W-:-:S05]  /*0610*/  IMAD.WIDE R20, R25, 0x8, R12 ;  /* 0x0000000819147825 */ /* 0x000fca00078e020c */
[----:B------:R-:W5:Y:S01]  /*0620*/  LDG.E.64 R12, desc[UR8][R20.64] ;  /* 0x00000008140c7981 */ /* 0x000f62000c1e1b00 */
[----:B------:R-:W-:Y:S01]  /*0630*/  UIADD3 UR4, UPT, UPT, UR4, 0x8, URZ ;  /* 0x0000000804047890 */ /* 0x000fe2000fffe0ff */
        /* <DEDUP_REMOVED lines=8> */
.L_x_16:
        /* <DEDUP_REMOVED lines=13> */
[----:B------:R-:W-:-:S06]  /*0790*/  IMAD.WIDE R16, R25, 0x8, R12 ;  /* 0x0000000819107825 */ /* 0x000fcc00078e020c */
[----:B------:R-:W5:Y:S01]  /*07a0*/  LDG.E.64 R16, desc[UR8][R16.64] ;  /* 0x0000000810107981 */ /* 0x000f62000c1e1b00 */
[----:B------:R-:W-:Y:S01]  /*07b0*/  UIADD3 UR4, UPT, UPT, UR4, 0x4, URZ ;  /* 0x0000000404047890 */ /* 0x000fe2000fffe0ff */
[----:B--2---:R-:W-:-:S08]  /*07c0*/  DADD R4, R10, R4 ;  /* 0x000000000a047229 */ /* 0x004fd00000000004 */
[----:B---3--:R-:W-:-:S08]  /*07d0*/  DADD R4, R4, R8 ;  /* 0x0000000004047229 */ /* 0x008fd00000000008 */
[----:B----4-:R-:W-:-:S08]  /*07e0*/  DADD R4, R4, R14 ;  /* 0x0000000004047229 */ /* 0x010fd0000000000e */
[----:B-----5:R-:W-:-:S11]  /*07f0*/  DADD R10, R4, R16 ;  /* 0x00000000040a7229 */ /* 0x020fd60000000010 */
.L_x_17:
[----:B------:R-:W-:Y:S05]  /*0800*/  BRA.U !UP1, `(.L_x_13) ;  /* 0x0000000109287547 */ /* 0x000fea000b800000 */
[----:B------:R-:W0:Y:S01]  /*0810*/  LDC.64 R4, c[0x0][0x388] ;  /* 0x0000e200ff047b82 */ /* 0x000e220000000a00 */
[----:B------:R-:W-:Y:S01]  /*0820*/  IMAD R6, R25, UR4, R0 ;  /* 0x0000000419067c24 */ /* 0x000fe2000f8e0200 */
[----:B------:R-:W-:-:S12]  /*0830*/  UIADD3 UR5, UPT, UPT, -UR5, URZ, URZ ;  /* 0x000000ff05057290 */ /* 0x000fd8000fffe1ff */
.L_x_18:
[----:B0-----:R-:W-:-:S06]  /*0840*/  IMAD.WIDE R2, R6, 0x8, R4 ;  /* 0x0000000806027825 */ /* 0x001fcc00078e0204 */
[----:B------:R-:W2:Y:S01]  /*0850*/  LDG.E.64 R2, desc[UR8][R2.64] ;  /* 0x0000000802027981 */ /* 0x000ea2000c1e1b00 */
[----:B------:R-:W-:Y:S01]  /*0860*/  UIADD3 UR5, UPT, UPT, UR5, 0x1, URZ ;  /* 0x0000000105057890 */ /* 0x000fe2000fffe0ff */
[----:B------:R-:W-:-:S03]  /*0870*/  IADD3 R6, PT, PT, R6, R25, RZ ;  /* 0x0000001906067210 */ /* 0x000fc60007ffe0ff */
[----:B------:R-:W-:Y:S01]  /*0880*/  UISETP.NE.AND UP0, UPT, UR5, URZ, UPT ;  /* 0x000000ff0500728c */ /* 0x000fe2000bf05270 */
[----:B--2---:R-:W-:-:S08]  /*0890*/  DADD R10, R2, R10 ;  /* 0x00000000020a7229 */ /* 0x004fd0000000000a */
[----:B------:R-:W-:Y:S05]  /*08a0*/  BRA.U UP0, `(.L_x_18) ;  /* 0xfffffffd00e47547 */ /* 0x000fea000b83ffff */
.L_x_13:
[----:B------:R-:W-:Y:S01]  /*08b0*/  ISETP.GT.AND P0, PT, R11, 0xfffff, PT ;  /* 0x000fffff0b00780c */ /* 0x000fe20003f04270 */
[----:B------:R-:W-:Y:S01]  /*08c0*/  BSSY.RECONVERGENT B0, `(.L_x_19) ;  /* 0x0000054000007945 */ /* 0x000fe20003800200 */
[-C--:B------:R-:W-:Y:S02]  /*08d0*/  MOV R4, R10.reuse ;  /* 0x0000000a00047202 */ /* 0x080fe40000000f00 */
[-C--:B------:R-:W-:Y:S02]  /*08e0*/  MOV R5, R11.reuse ;  /* 0x0000000b00057202 */ /* 0x080fe40000000f00 */
[----:B------:R-:W-:Y:S02]  /*08f0*/  MOV R3, R11 ;  /* 0x0000000b00037202 */ /* 0x000fe40000000f00 */
[----:B------:R-:W-:-:S05]  /*0900*/  MOV R6, R10 ;  /* 0x0000000a00067202 */ /* 0x000fca0000000f00 */
[----:B------:R-:W-:-:S10]  /*0910*/  @!P0 DMUL R4, R10, 1.80143985094819840000e+16 ;  /* 0x435000000a048828 */ /* 0x000fd40000000000 */
[----:B------:R-:W-:Y:S02]  /*0920*/  @!P0 MOV R3, R5 ;  /* 0x0000000500038202 */ /* 0x000fe40000000f00 */
[----:B------:R-:W-:Y:S02]  /*0930*/  @!P0 MOV R6, R4 ;  /* 0x0000000400068202 */ /* 0x000fe40000000f00 */
[----:B------:R-:W-:-:S04]  /*0940*/  IADD3 R2, PT, PT, R3, -0x1, RZ ;  /* 0xffffffff03027810 */ /* 0x000fc80007ffe0ff */
[----:B------:R-:W-:Y:S02]  /*0950*/  ISETP.GT.U32.AND P1, PT, R2, 0x7feffffe, PT ;  /* 0x7feffffe0200780c */ /* 0x000fe40003f24070 */
[----:B------:R-:W-:Y:S02]  /*0960*/  MOV R2, 0xfffffc01 ;  /* 0xfffffc0100027802 */ /* 0x000fe40000000f00 */
[----:B------:R-:W-:-:S09]  /*0970*/  @!P0 MOV R2, 0xfffffbcb ;  /* 0xfffffbcb00028802 */ /* 0x000fd20000000f00 */
[----:B------:R-:W-:Y:S05]  /*0980*/  @P1 BRA `(.L_x_20) ;  /* 0x0000000400041947 */ /* 0x000fea0003800000 */
[----:B------:R-:W-:Y:S01]  /*0990*/  LOP3.LUT R4, R3, 0xfffff, RZ, 0xc0, !PT ;  /* 0x000fffff03047812 */ /* 0x000fe200078ec0ff */
[----:B------:R-:W-:Y:S01]  /*09a0*/  UMOV UR4, 0x3ae80f1e ;  /* 0x3ae80f1e00047882 */ /* 0x000fe20000000000 */
[----:B------:R-:W-:Y:S01]  /*09b0*/  MOV R16, 0x8b7a8b04 ;  /* 0x8b7a8b0400107802 */ /* 0x000fe20000000f00 */
[----:B------:R-:W-:Y:S01]  /*09c0*/  UMOV UR5, 0x3eb1380b ;  /* 0x3eb1380b00057882 */ /* 0x000fe20000000000 */
[----:B------:R-:W-:Y:S01]  /*09d0*/  LOP3.LUT R5, R4, 0x3ff00000, RZ, 0xfc, !PT ;  /* 0x3ff0000004057812 */ /* 0x000fe200078efcff */
[----:B------:R-:W-:Y:S01]  /*09e0*/  UMOV UR6, 0x80000000 ;  /* 0x8000000000067882 */ /* 0x000fe20000000000 */
[----:B------:R-:W-:Y:S01]  /*09f0*/  MOV R4, R6 ;  /* 0x0000000600047202 */ /* 0x000fe20000000f00 */
[----:B------:R-:W-:Y:S01]  /*0a00*/  UMOV UR7, 0x43300000 ;  /* 0x4330000000077882 */ /* 0x000fe20000000000 */
[----:B------:R-:W-:Y:S02]  /*0a10*/  ISETP.GE.U32.AND P0, PT, R5, 0x3ff6a09f, PT ;  /* 0x3ff6a09f0500780c */ /* 0x000fe40003f06070 */
[----:B------:R-:W-:-:S02]  /*0a20*/  MOV R6, RZ ;  /* 0x000000ff00067202 */ /* 0x000fc40000000f00 */
[----:B------:R-:W-:Y:S02]  /*0a30*/  MOV R17, 0x3ed0ee25 ;  /* 0x3ed0ee2500117802 */ /* 0x000fe40000000f00 */
[----:B------:R-:W-:Y:S02]  /*0a40*/  LEA.HI R18, R3, R2, RZ, 0xc ;  /* 0x0000000203127211 */ /* 0x000fe400078f60ff */
[----:B------:R-:W-:-:S05]  /*0a50*/  MOV R19, 0x43300000 ;  /* 0x4330000000137802 */ /* 0x000fca0000000f00 */
[----:B------:R-:W-:Y:S02]  /*0a60*/  @P0 IADD3 R7, PT, PT, R5, -0x100000, RZ ;  /* 0xfff0000005070810 */ /* 0x000fe40007ffe0ff */
[----:B------:R-:W-:Y:S02]  /*0a70*/  @P0 IADD3 R18, PT, PT, R18, 0x1, RZ ;  /* 0x0000000112120810 */ /* 0x000fe40007ffe0ff */
[----:B------:R-:W-:Y:S02]  /*0a80*/  @P0 MOV R5, R7 ;  /* 0x0000000700050202 */ /* 0x000fe40000000f00 */
[----:B------:R-:W-:-:S04]  /*0a90*/  LOP3.LUT R18, R18, 0x80000000, RZ, 0x3c, !PT ;  /* 0x8000000012127812 */ /* 0x000fc800078e3cff */
[C---:B------:R-:W-:Y:S02]  /*0aa0*/  DADD R14, R4.reuse, 1 ;  /* 0x3ff00000040e7429 */ /* 0x040fe40000000000 */
[----:B------:R-:W-:-:S04]  /*0ab0*/  DADD R4, R4, -1 ;  /* 0xbff0000004047429 */ /* 0x000fc80000000000 */
[----:B------:R-:W0:Y:S02]  /*0ac0*/  MUFU.RCP64H R7, R15 ;  /* 0x0000000f00077308 */ /* 0x000e240000001800 */
[----:B0-----:R-:W-:-:S08]  /*0ad0*/  DFMA R8, -R14, R6, 1 ;  /* 0x3ff000000e08742b */ /* 0x001fd00000000106 */
[----:B------:R-:W-:-:S08]  /*0ae0*/  DFMA R8, R8, R8, R8 ;  /* 0x000000080808722b */ /* 0x000fd00000000008 */
[----:B------:R-:W-:-:S08]  /*0af0*/  DFMA R6, R6, R8, R6 ;  /* 0x000000080606722b */ /* 0x000fd00000000006 */
[----:B------:R-:W-:-:S08]  /*0b00*/  DMUL R8, R4, R6 ;  /* 0x0000000604087228 */ /* 0x000fd00000000000 */
[----:B------:R-:W-:-:S08]  /*0b10*/  DFMA R8, R4, R6, R8 ;  /* 0x000000060408722b */ /* 0x000fd00000000008 */
[----:B------:R-:W-:Y:S02]  /*0b20*/  DMUL R12, R8, R8 ;  /* 0x00000008080c7228 */ /* 0x000fe40000000000 */
[----:B------:R-:W-:-:S06]  /*0b30*/  DADD R2, R4, -R8 ;  /* 0x0000000004027229 */ /* 0x000fcc0000000808 */
[----:B------:R-:W-:Y:S01]  /*0b40*/  DFMA R14, R12, UR4, R16 ;  /* 0x000000040c0e7c2b */ /* 0x000fe20008000010 */
[----:B------:R-:W-:Y:S01]  /*0b50*/  UMOV UR4, 0x9f02676f ;  /* 0x9f02676f00047882 */ /* 0x000fe20000000000 */
[----:B------:R-:W-:Y:S01]  /*0b60*/  UMOV UR5, 0x3ef3b266 ;  /* 0x3ef3b26600057882 */ /* 0x000fe20000000000 */
[----:B------:R-:W-:Y:S02]  /*0b70*/  DADD R16, R2, R2 ;  /* 0x0000000002107229 */ /* 0x000fe40000000002 */
[----:B------:R-:W-:Y:S01]  /*0b80*/  DADD R2, R18, -UR6 ;  /* 0x8000000612027e29 */ /* 0x000fe20008000000 */
[----:B------:R-:W-:Y:S01]  /*0b90*/  UMOV UR6, 0xfefa39ef ;  /* 0xfefa39ef00067882 */ /* 0x000fe20000000000 */
[----:B------:R-:W-:Y:S01]  /*0ba0*/  UMOV UR7, 0x3fe62e42 ;  /* 0x3fe62e4200077882 */ /* 0x000fe20000000000 */
[----:B------:R-:W-:Y:S01]  /*0bb0*/  DFMA R14, R12, R14, UR4 ;  /* 0x000000040c0e7e2b */ /* 0x000fe2000800000e */
[----:B------:R-:W-:Y:S01]  /*0bc0*/  UMOV UR4, 0xa9ab0956 ;  /* 0xa9ab095600047882 */ /* 0x000fe20000000000 */
[----:B------:R-:W-:Y:S01]  /*0bd0*/  UMOV UR5, 0x3f1745cb ;  /* 0x3f1745cb00057882 */ /* 0x000fe20000000000 */
[----:B------:R-:W-:-:S02]  /*0be0*/  DFMA R16, R4, -R8, R16 ;  /* 0x800000080410722b */ /* 0x000fc40000000010 */
[----:B------:R-:W-:-:S03]  /*0bf0*/  DFMA R4, R2, UR6, R8 ;  /* 0x0000000602047c2b */ /* 0x000fc60008000008 */
[----:B------:R-:W-:Y:S01]  /*0c00*/  DFMA R14, R12, R14, UR4 ;  /* 0x000000040c0e7e2b */ /* 0x000fe2000800000e */
[----:B------:R-:W-:Y:S01]  /*0c10*/  UMOV UR4, 0x2d1b5154 ;  /* 0x2d1b515400047882 */ /* 0x000fe20000000000 */
[----:B------:R-:W-:Y:S01]  /*0c20*/  UMOV UR5, 0x3f3c71c7 ;  /* 0x3f3c71c700057882 */ /* 0x000fe20000000000 */
[----:B------:R-:W-:-:S05]  /*0c30*/  DMUL R16, R6, R16 ;  /* 0x0000001006107228 */ /* 0x000fca0000000000 */
[----:B------:R-:W-:Y:S01]  /*0c40*/  DFMA R14, R12, R14, UR4 ;  /* 0x000000040c0e7e2b */ /* 0x000fe2000800000e */
[----:B------:R-:W-:Y:S01]  /*0c50*/  UMOV UR4, 0x923be72d ;  /* 0x923be72d00047882 */ /* 0x000fe20000000000 */
[----:B------:R-:W-:-:S06]  /*0c60*/  UMOV UR5, 0x3f624924 ;  /* 0x3f62492400057882 */ /* 0x000fcc0000000000 */
        /* <DEDUP_REMOVED lines=8> */
[----:B------:R-:W-:Y:S02]  /*0cf0*/  UMOV UR5, 0x3fe62e42 ;  /* 0x3fe62e4200057882 */ /* 0x000fe40000000000 */
[----:B------:R-:W-:Y:S01]  /*0d00*/  DFMA R18, R2, -UR4, R4 ;  /* 0x8000000402127c2b */ /* 0x000fe20008000004 */
[----:B------:R-:W-:Y:S01]  /*0d10*/  UMOV UR4, 0x3b39803f ;  /* 0x3b39803f00047882 */ /* 0x000fe20000000000 */
[----:B------:R-:W-:Y:S02]  /*0d20*/  UMOV UR5, 0x3c7abc9e ;  /* 0x3c7abc9e00057882 */ /* 0x000fe40000000000 */
[----:B------:R-:W-:-:S04]  /*0d30*/  DMUL R14, R12, R14 ;  /* 0x0000000e0c0e7228 */ /* 0x000fc80000000000 */
[----:B------:R-:W-:-:S04]  /*0d40*/  DADD R18, -R8, R18 ;  /* 0x0000000008127229 */ /* 0x000fc80000000112 */
[----:B------:R-:W-:-:S08]  /*0d50*/  DFMA R14, R8, R14, R16 ;  /* 0x0000000e080e722b */ /* 0x000fd00000000010 */
[----:B------:R-:W-:-:S08]  /*0d60*/  DADD R14, R14, -R18 ;  /* 0x000000000e0e7229 */ /* 0x000fd00000000812 */
[----:B------:R-:W-:-:S08]  /*0d70*/  DFMA R14, R2, UR4, R14 ;  /* 0x00000004020e7c2b */ /* 0x000fd0000800000e */
[----:B------:R-:W-:Y:S01]  /*0d80*/  DADD R4, R4, R14 ;  /* 0x0000000004047229 */ /* 0x000fe2000000000e */
[----:B------:R-:W-:Y:S10]  /*0d90*/  BRA `(.L_x_21) ;  /* 0x0000000000187947 */ /* 0x000ff40003800000 */
.L_x_20:
[----:B------:R-:W-:Y:S02]  /*0da0*/  MOV R2, 0x0 ;  /* 0x0000000000027802 */ /* 0x000fe40000000f00 */
[----:B------:R-:W-:Y:S02]  /*0db0*/  MOV R3, 0x7ff00000 ;  /* 0x7ff0000000037802 */ /* 0x000fe40000000f00 */
[----:B------:R-:W-:-:S04]  /*0dc0*/  LOP3.LUT P0, RZ, R5, 0x7fffffff, RZ, 0xc0, !PT ;  /* 0x7fffffff05ff7812 */ /* 0x000fc8000780c0ff */
[----:B------:R-:W-:-:S10]  /*0dd0*/  DFMA R2, R4, R2, +INF ;  /* 0x7ff000000402742b */ /* 0x000fd40000000002 */
[----:B------:R-:W-:Y:S02]  /*0de0*/  FSEL R4, R2, RZ, P0 ;  /* 0x000000ff02047208 */ /* 0x000fe40000000000 */
[----:B------:R-:W-:-:S07]  /*0df0*/  FSEL R5, R3, -QNAN , P0 ;  /* 0xfff0000003057808 */ /* 0x000fce0000000000 */
.L_x_21:
[----:B------:R-:W-:Y:S05]  /*0e00*/  BSYNC.RECONVERGENT B0 ;  /* 0x0000000000007941 */ /* 0x000fea0003800200 */
.L_x_19:
[----:B------:R-:W0:Y:S08]  /*0e10*/  LDC.64 R2, c[0x0][0x390] ;  /* 0x0000e400ff027b82 */ /* 0x000e300000000a00 */
[----:B------:R-:W1:Y:S01]  /*0e20*/  LDC.64 R6, c[0x0][0x398] ;  /* 0x0000e600ff067b82 */ /* 0x000e620000000a00 */
[----:B0-----:R-:W-:-:S05]  /*0e30*/  IMAD.WIDE R2, R0, 0x8, R2 ;  /* 0x0000000800027825 */ /* 0x001fca00078e0202 */
[----:B------:R-:W-:Y:S01]  /*0e40*/  STG.E.64 desc[UR8][R2.64], R4 ;  /* 0x0000000402007986 */ /* 0x000fe2000c101b08 */
[----:B-1----:R-:W-:-:S05]  /*0e50*/  IMAD.WIDE R6, R0, 0x8, R6 ;  /* 0x0000000800067825 */ /* 0x002fca00078e0206 */
[----:B------:R-:W-:Y:S01]  /*0e60*/  STG.E.64 desc[UR8][R6.64], R10 ;  /* 0x0000000a06007986 */ /* 0x000fe2000c101b08 */
[----:B------:R-:W-:Y:S05]  /*0e70*/  EXIT ;  /* 0x000000000000794d */ /* 0x000fea0003800000 */
.L_x_22:
        /* <DEDUP_REMOVED lines=16> */
.L_x_182:


//--------------------- .text._Z6m_stepPdiS_i6Matrix --------------------------
	.section	.text._Z6m_stepPdiS_i6Matrix,"ax",@progbits
	.align	128
        .global         _Z6m_stepPdiS_i6Matrix
        .type           _Z6m_stepPdiS_i6Matrix,@function
        .size           _Z6m_stepPdiS_i6Matrix,(.L_x_176 - _Z6m_stepPdiS_i6Matrix)
        .other          _Z6m_stepPdiS_i6Matrix,@"STO_CUDA_ENTRY STV_DEFAULT"
_Z6m_stepPdiS_i6Matrix:
.text._Z6m_stepPdiS_i6Matrix:
[----:B------:R-:W-:Y:S01]  /*0000*/  LDC R1, c[0x0][0x37c] ;  /* 0x0000df00ff017b82 */ /* 0x000fe20000000800 */
[----:B------:R-:W0:Y:S07]  /*0010*/  S2R R3, SR_TID.Y ;  /* 0x0000000000037919 */ /* 0x000e2e0000002200 */
[----:B------:R-:W0:Y:S01]  /*0020*/  S2UR UR4, SR_CTAID.Y ;  /* 0x00000000000479c3 */ /* 0x000e220000002600 */
[----:B------:R-:W1:Y:S07]  /*0030*/  LDCU UR5, c[0x0][0x3a4] ;  /* 0x00007480ff0577ac */ /* 0x000e6e0008000800 */
[----:B------:R-:W0:Y:S02]  /*0040*/  LDC R0, c[0x0][0x364] ;  /* 0x0000d900ff007b82 */ /* 0x000e240000000800 */
[----:B0-----:R-:W-:-:S05]  /*0050*/  IMAD R0, R0, UR4, R3 ;  /* 0x0000000400007c24 */ /* 0x001fca000f8e0203 */
[----:B-1----:R-:W-:-:S13]  /*0060*/  ISETP.GE.AND P0, PT, R0, UR5, PT ;  /* 0x0000000500007c0c */ /* 0x002fda000bf06270 */
[----:B------:R-:W-:Y:S05]  /*0070*/  @P0 EXIT ;  /* 0x000000000000094d */ /* 0x000fea0003800000 */
[----:B------:R-:W0:Y:S01]  /*0080*/  LDC R3, c[0x0][0x398] ;  /* 0x0000e600ff037b82 */ /* 0x000e220000000800 */
[----:B------:R-:W1:Y:S01]  /*0090*/  LDCU.64 UR4, c[0x0][0x390] ;  /* 0x00007200ff0477ac */ /* 0x000e620008000a00 */
[----:B------:R-:W-:Y:S01]  /*00a0*/  CS2R R12, SRZ ;  /* 0x00000000000c7805 */ /* 0x000fe2000001ff00 */
[----:B------:R-:W2:Y:S01]  /*00b0*/  LDCU.64 UR12, c[0x0][0x358] ;  /* 0x00006b00ff0c77ac */ /* 0x000ea20008000a00 */
[----:B------:R-:W3:Y:S01]  /*00c0*/  LDCU UR6, c[0x0][0x3a0] ;  /* 0x00007400ff0677ac */ /* 0x000ee20008000800 */
[----:B0-----:R-:W-:Y:S01]  /*00d0*/  IADD3 R2, P0, PT, R0, R3, RZ ;  /* 0x0000000300027210 */ /* 0x001fe20007f1e0ff */
[----:B---3--:R-:W-:-:S03]  /*00e0*/  UISETP.GE.AND UP0, UPT, UR6, 0x1, UPT ;  /* 0x000000010600788c */ /* 0x008fc6000bf06270 */
[----:B------:R-:W-:Y:S02]  /*00f0*/  LEA.HI.X.SX32 R3, R3, RZ, 0x1, P0 ;  /* 0x000000ff03037211 */ /* 0x000fe400000f0eff */
[----:B-1----:R-:W-:-:S04]  /*0100*/  LEA R14, P0, R2, UR4, 0x3 ;  /* 0x00000004020e7c11 */ /* 0x002fc8000f8018ff */
[----:B------:R-:W-:-:S05]  /*0110*/  LEA.HI.X R15, R2, UR5, R3, 0x3, P0 ;  /* 0x00000005020f7c11 */ /* 0x000fca00080f1c03 */
[----:B--2---:R0:W-:Y:S04]  /*0120*/  STG.E.64 desc[UR12][R14.64], RZ ;  /* 0x000000ff0e007986 */ /* 0x0041e8000c101b0c */
[----:B------:R0:W-:Y:S04]  /*0130*/  STG.E.64 desc[UR12][R14.64+0x50], RZ ;  /* 0x000050ff0e007986 */ /* 0x0001e8000c101b0c */
[----:B------:R0:W-:Y:S01]  /*0140*/  STG.E.64 desc[UR12][R14.64+0xa0], RZ ;  /* 0x0000a0ff0e007986 */ /* 0x0001e2000c101b0c */
[----:B------:R-:W-:Y:S05]  /*0150*/  BRA.U !UP0, `(.L_x_23) ;  /* 0x0000000908587547 */ /* 0x000fea000b800000 */
[----:B------:R-:W-:Y:S02]  /*0160*/  UISETP.GE.U32.AND UP2, UPT, UR6, 0x10, UPT ;  /* 0x000000100600788c */ /* 0x000fe4000bf46070 */
[----:B------:R-:W-:Y:S01]  /*0170*/  IMAD R2, R0, UR6, RZ ;  /* 0x0000000600027c24 */ /* 0x000fe2000f8e02ff */
[----:B------:R-:W-:Y:S01]  /*0180*/  ULOP3.LUT UR5, UR6, 0xf, URZ, 0xc0, !UPT ;  /* 0x0000000f06057892 */ /* 0x000fe2000f8ec0ff */
[----:B------:R-:W-:Y:S01]  /*0190*/  CS2R R12, SRZ ;  /* 0x00000000000c7805 */ /* 0x000fe2000001ff00 */
[----:B------:R-:W-:Y:S02]  /*01a0*/  UMOV UR4, URZ ;  /* 0x000000ff00047c82 */ /* 0x000fe40008000000 */
[----:B------:R-:W-:Y:S02]  /*01b0*/  UISETP.NE.AND UP1, UPT, UR5, URZ, UPT ;  /* 0x000000ff0500728c */ /* 0x000fe4000bf25270 */
[----:B------:R-:W-:Y:S09]  /*01c0*/  BRA.U !UP2, `(.L_x_24) ;  /* 0x000000010af87547 */ /* 0x000ff2000b800000 */
[----:B------:R-:W1:Y:S01]  /*01d0*/  LDC.64 R4, c[0x0][0x3a8] ;  /* 0x0000ea00ff047b82 */ /* 0x000e620000000a00 */
[----:B------:R-:W-:Y:S01]  /*01e0*/  ULOP3.LUT UR4, UR6, 0x7ffffff0, URZ, 0xc0, !UPT ;  /* 0x7ffffff006047892 */ /* 0x000fe2000f8ec0ff */
[----:B------:R-:W-:-:S03]  /*01f0*/  CS2R R12, SRZ ;  /* 0x00000000000c7805 */ /* 0x000fc6000001ff00 */
[----:B------:R-:W-:Y:S01]  /*0200*/  UIADD3 UR7, UPT, UPT, -UR4, URZ, URZ ;  /* 0x000000ff04077290 */ /* 0x000fe2000fffe1ff */
[----:B-1----:R-:W-:-:S03]  /*0210*/  IMAD.WIDE.U32 R4, R2, 0x8, R4 ;  /* 0x0000000802047825 */ /* 0x002fc600078e0004 */
[----:B------:R-:W-:-:S05]  /*0220*/  IADD3 R3, P0, PT, R4, 0x40, RZ ;  /* 0x0000004004037810 */ /* 0x000fca0007f1e0ff */
[----:B------:R-:W-:-:S08]  /*0230*/  IMAD.X R8, RZ, RZ, R5, P0 ;  /* 0x000000ffff087224 */ /* 0x000fd000000e0605 */
.L_x_25:
[----:B------:R-:W-:Y:S02]  /*0240*/  IMAD.MOV.U32 R4, RZ, RZ, R3 ;  /* 0x000000ffff047224 */ /* 0x000fe400078e0003 */
[----:B------:R-:W-:-:S05]  /*0250*/  IMAD.MOV.U32 R5, RZ, RZ, R8 ;  /* 0x000000ffff057224 */ /* 0x000fca00078e0008 */
[----:B---3--:R-:W2:Y:S02]  /*0260*/  LDG.E.64 R6, desc[UR12][R4.64+-0x40] ;  /* 0xffffc00c04067981 */ /* 0x008ea4000c1e1b00 */
[----:B--2---:R-:W-:-:S07]  /*0270*/  DADD R6, R6, R12 ;  /* 0x0000000006067229 */ /* 0x004fce000000000c */
[----:B------:R1:W-:Y:S04]  /*0280*/  STG.E.64 desc[UR12][R14.64], R6 ;  /* 0x000000060e007986 */ /* 0x0003e8000c101b0c */
[----:B------:R-:W2:Y:S02]  /*0290*/  LDG.E.64 R8, desc[UR12][R4.64+-0x38] ;  /* 0xffffc80c04087981 */ /* 0x000ea4000c1e1b00 */
[----:B--2---:R-:W-:-:S07]  /*02a0*/  DADD R8, R6, R8 ;  /* 0x0000000006087229 */ /* 0x004fce0000000008 */
[----:B------:R2:W-:Y:S04]  /*02b0*/  STG.E.64 desc[UR12][R14.64], R8 ;  /* 0x000000080e007986 */ /* 0x0005e8000c101b0c */
[----:B------:R-:W3:Y:S02]  /*02c0*/  LDG.E.64 R10, desc[UR12][R4.64+-0x30] ;  /* 0xffffd00c040a7981 */ /* 0x000ee4000c1e1b00 */
[----:B---3--:R-:W-:-:S07]  /*02d0*/  DADD R10, R8, R10 ;  /* 0x00000000080a7229 */ /* 0x008fce000000000a */
[----:B------:R3:W-:Y:S04]  /*02e0*/  STG.E.64 desc[UR12][R14.64], R10 ;  /* 0x0000000a0e007986 */ /* 0x0007e8000c101b0c */
[----:B------:R-:W4:Y:S02]  /*02f0*/  LDG.E.64 R12, desc[UR12][R4.64+-0x28] ;  /* 0xffffd80c040c7981 */ /* 0x000f24000c1e1b00 */
[----:B----4-:R-:W-:-:S07]  /*0300*/  DADD R12, R10, R12 ;  /* 0x000000000a0c7229 */ /* 0x010fce000000000c */
[----:B------:R4:W-:Y:S04]  /*0310*/  STG.E.64 desc[UR12][R14.64], R12 ;  /* 0x0000000c0e007986 */ /* 0x0009e8000c101b0c */
[----:B------:R-:W5:Y:S02]  /*0320*/  LDG.E.64 R16, desc[UR12][R4.64+-0x20] ;  /* 0xffffe00c04107981 */ /* 0x000f64000c1e1b00 */
[----:B-----5:R-:W-:-:S07]  /*0330*/  DADD R16, R12, R16 ;  /* 0x000000000c107229 */ /* 0x020fce0000000010 */
[----:B------:R5:W-:Y:S04]  /*0340*/  STG.E.64 desc[UR12][R14.64], R16 ;  /* 0x000000100e007986 */ /* 0x000be8000c101b0c */
[----:B-1----:R-:W2:Y:S02]  /*0350*/  LDG.E.64 R6, desc[UR12][R4.64+-0x18] ;  /* 0xffffe80c04067981 */ /* 0x002ea4000c1e1b00 */
[----:B--2---:R-:W-:-:S07]  /*0360*/  DADD R6, R16, R6 ;  /* 0x0000000010067229 */ /* 0x004fce0000000006 */
[----:B------:R1:W-:Y:S04]  /*0370*/  STG.E.64 desc[UR12][R14.64], R6 ;  /* 0x000000060e007986 */ /* 0x0003e8000c101b0c */
[----:B------:R-:W2:Y:S02]  /*0380*/  LDG.E.64 R8, desc[UR12][R4.64+-0x10] ;  /* 0xfffff00c04087981 */ /* 0x000ea4000c1e1b00 */
[----:B--2---:R-:W-:-:S07]  /*0390*/  DADD R8, R6, R8 ;  /* 0x0000000006087229 */ /* 0x004fce0000000008 */
[----:B------:R2:W-:Y:S04]  /*03a0*/  STG.E.64 desc[UR12][R14.64], R8 ;  /* 0x000000080e007986 */ /* 0x0005e8000c101b0c */
[----:B---3--:R-:W3:Y:S02]  /*03b0*/  LDG.E.64 R10, desc[UR12][R4.64+-0x8] ;  /* 0xfffff80c040a7981 */ /* 0x008ee4000c1e1b00 */
[----:B---3--:R-:W-:-:S07]  /*03c0*/  DADD R10, R8, R10 ;  /* 0x00000000080a7229 */ /* 0x008fce000000000a */
[----:B------:R3:W-:Y:S04]  /*03d0*/  STG.E.64 desc[UR12][R14.64], R10 ;  /* 0x0000000a0e007986 */ /* 0x0007e8000c101b0c */
[----:B----4-:R-:W4:Y:S02]  /*03e0*/  LDG.E.64 R12, desc[UR12][R4.64] ;  /* 0x0000000c040c7981 */ /* 0x010f24000c1e1b00 */
[----:B----4-:R-:W-:-:S07]  /*03f0*/  DADD R12, R10, R12 ;  /* 0x000000000a0c7229 */ /* 0x010fce000000000c */
[----:B------:R4:W-:Y:S04]  /*0400*/  STG.E.64 desc[UR12][R14.64], R12 ;  /* 0x0000000c0e007986 */ /* 0x0009e8000c101b0c */
[----:B-----5:R-:W5:Y:S02]  /*0410*/  LDG.E.64 R16, desc[UR12][R4.64+0x8] ;  /* 0x0000080c04107981 */ /* 0x020f64000c1e1b00 */
        /* <DEDUP_REMOVED lines=11> */
[----:B----4-:R-:W5:Y:S02]  /*04d0*/  LDG.E.64 R12, desc[UR12][R4.64+0x28] ;  /* 0x0000280c040c7981 */ /* 0x010f64000c1e1b00 */
[----:B-----5:R-:W-:-:S07]  /*04e0*/  DADD R16, R10, R12 ;  /* 0x000000000a107229 */ /* 0x020fce000000000c */
[----:B------:R3:W-:Y:S04]  /*04f0*/  STG.E.64 desc[UR12][R14.64], R16 ;  /* 0x000000100e007986 */ /* 0x0007e8000c101b0c */
[----:B------:R-:W1:Y:S02]  /*0500*/  LDG.E.64 R12, desc[UR12][R4.64+0x30] ;  /* 0x0000300c040c7981 */ /* 0x000e64000c1e1b00 */
[----:B-1----:R-:W-:-:S07]  /*0510*/  DADD R6, R16, R12 ;  /* 0x0000000010067229 */ /* 0x002fce000000000c */
[----:B------:R3:W-:Y:S04]  /*0520*/  STG.E.64 desc[UR12][R14.64], R6 ;  /* 0x000000060e007986 */ /* 0x0007e8000c101b0c */
[----:B------:R-:W4:Y:S01]  /*0530*/  LDG.E.64 R12, desc[UR12][R4.64+0x38] ;  /* 0x0000380c040c7981 */ /* 0x000f22000c1e1b00 */
[----:B------:R-:W-:Y:S01]  /*0540*/  UIADD3 UR7, UPT, UPT, UR7, 0x10, URZ ;  /* 0x0000001007077890 */ /* 0x000fe2000fffe0ff */
[----:B------:R-:W-:-:S03]  /*0550*/  IADD3 R3, P0, PT, R4, 0x80, RZ ;  /* 0x0000008004037810 */ /* 0x000fc60007f1e0ff */
[----:B------:R-:W-:Y:S02]  /*0560*/  UISETP.NE.AND UP2, UPT, UR7, URZ, UPT ;  /* 0x000000ff0700728c */ /* 0x000fe4000bf45270 */
[----:B--2---:R-:W-:Y:S01]  /*0570*/  IMAD.X R8, RZ, RZ, R5, P0 ;  /* 0x000000ffff087224 */ /* 0x004fe200000e0605 */
[----:B----4-:R-:W-:-:S07]  /*0580*/  DADD R12, R6, R12 ;  /* 0x00000000060c7229 */ /* 0x010fce000000000c */
[----:B------:R3:W-:Y:S01]  /*0590*/  STG.E.64 desc[UR12][R14.64], R12 ;  /* 0x0000000c0e007986 */ /* 0x0007e2000c101b0c */
[----:B------:R-:W-:Y:S05]  /*05a0*/  BRA.U UP2, `(.L_x_25) ;  /* 0xfffffffd02247547 */ /* 0x000fea000b83ffff */
.L_x_24:
[----:B------:R-:W-:Y:S05]  /*05b0*/  BRA.U !UP1, `(.L_x_23) ;  /* 0x0000000509407547 */ /* 0x000fea000b800000 */
[----:B------:R-:W-:Y:S02]  /*05c0*/  UISETP.GE.U32.AND UP1, UPT, UR5, 0x8, UPT ;  /* 0x000000080500788c */ /* 0x000fe4000bf26070 */
[----:B------:R-:W-:-:S04]  /*05d0*/  ULOP3.LUT UR7, UR6, 0x7, URZ, 0xc0, !UPT ;  /* 0x0000000706077892 */ /* 0x000fc8000f8ec0ff */
[----:B------:R-:W-:-:S03]  /*05e0*/  UISETP.NE.AND UP2, UPT, UR7, URZ, UPT ;  /* 0x000000ff0700728c */ /* 0x000fc6000bf45270 */
[----:B------:R-:W-:Y:S08]  /*05f0*/  BRA.U !UP1, `(.L_x_26) ;  /* 0x0000000109847547 */ /* 0x000ff0000b800000 */
[----:B---3--:R-:W1:Y:S01]  /*0600*/  LDC.64 R6, c[0x0][0x3a8] ;  /* 0x0000ea00ff067b82 */ /* 0x008e620000000a00 */
[----:B------:R-:W-:Y:S01]  /*0610*/  VIADD R3, R2, UR4 ;  /* 0x0000000402037c36 */ /* 0x000fe20008000000 */
[----:B------:R-:W2:Y:S03]  /*0620*/  LDCU.64 UR8, c[0x0][0x3a8] ;  /* 0x00007500ff0877ac */ /* 0x000ea60008000a00 */
[----:B-1----:R-:W-:-:S06]  /*0630*/  IMAD.WIDE.U32 R6, R3, 0x8, R6 ;  /* 0x0000000803067825 */ /* 0x002fcc00078e0006 */
[----:B------:R-:W3:Y:S01]  /*0640*/  LDG.E.64 R6, desc[UR12][R6.64] ;  /* 0x0000000c06067981 */ /* 0x000ee2000c1e1b00 */
[----:B------:R-:W-:-:S05]  /*0650*/  IADD3 R3, P0, PT, R2, UR4, RZ ;  /* 0x0000000402037c10 */ /* 0x000fca000ff1e0ff */
[----:B------:R-:W-:Y:S01]  /*0660*/  IMAD.X R8, RZ, RZ, RZ, P0 ;  /* 0x000000ffff087224 */ /* 0x000fe200000e06ff */
[----:B--2---:R-:W-:-:S04]  /*0670*/  LEA R4, P0, R3, UR8, 0x3 ;  /* 0x0000000803047c11 */ /* 0x004fc8000f8018ff */
[----:B------:R-:W-:Y:S01]  /*0680*/  LEA.HI.X R5, R3, UR9, R8, 0x3, P0 ;  /* 0x0000000903057c11 */ /* 0x000fe200080f1c08 */
[----:B---3--:R-:W-:-:S07]  /*0690*/  DADD R12, R12, R6 ;  /* 0x000000000c0c7229 */ /* 0x008fce0000000006 */
        /* <DEDUP_REMOVED lines=16> */
[----:B------:R-:W3:Y:S02]  /*07a0*/  LDG.E.64 R12, desc[UR12][R4.64+0x30] ;  /* 0x0000300c040c7981 */ /* 0x000ee4000c1e1b00 */
[----:B---3--:R-:W-:-:S07]  /*07b0*/  DADD R6, R8, R12 ;  /* 0x0000000008067229 */ /* 0x008fce000000000c */
[----:B------:R4:W-:Y:S04]  /*07c0*/  STG.E.64 desc[UR12][R14.64], R6 ;  /* 0x000000060e007986 */ /* 0x0009e8000c101b0c */
[----:B------:R-:W2:Y:S01]  /*07d0*/  LDG.E.64 R12, desc[UR12][R4.64+0x38] ;  /* 0x0000380c040c7981 */ /* 0x000ea2000c1e1b00 */
[----:B------:R-:W-:Y:S01]  /*07e0*/  UIADD3 UR4, UPT, UPT, UR4, 0x8, URZ ;  /* 0x0000000804047890 */ /* 0x000fe2000fffe0ff */
[----:B--2---:R-:W-:-:S07]  /*07f0*/  DADD R12, R6, R12 ;  /* 0x00000000060c7229 */ /* 0x004fce000000000c */
[----:B------:R4:W-:Y:S04]  /*0800*/  STG.E.64 desc[UR12][R14.64], R12 ;  /* 0x0000000c0e007986 */ /* 0x0009e8000c101b0c */
.L_x_26:
[----:B------:R-:W-:Y:S05]  /*0810*/  BRA.U !UP2, `(.L_x_23) ;  /* 0x000000010aa87547 */ /* 0x000fea000b800000 */
[----:B------:R-:W-:Y:S02]  /*0820*/  UISETP.GE.U32.AND UP1, UPT, UR7, 0x4, UPT ;  /* 0x000000040700788c */ /* 0x000fe4000bf26070 */
[----:B------:R-:W-:-:S04]  /*0830*/  ULOP3.LUT UR5, UR6, 0x3, URZ, 0xc0, !UPT ;  /* 0x0000000306057892 */ /* 0x000fc8000f8ec0ff */
[----:B------:R-:W-:-:S03]  /*0840*/  UISETP.NE.AND UP2, UPT, UR5, URZ, UPT ;  /* 0x000000ff0500728c */ /* 0x000fc6000bf45270 */
[----:B------:R-:W-:Y:S08]  /*0850*/  BRA.U !UP1, `(.L_x_27) ;  /* 0x0000000109547547 */ /* 0x000ff0000b800000 */
[----:B------:R-:W1:Y:S01]  /*0860*/  LDC.64 R4, c[0x0][0x3a8] ;  /* 0x0000ea00ff047b82 */ /* 0x000e620000000a00 */
[----:B----4-:R-:W-:Y:S01]  /*0870*/  VIADD R9, R2, UR4 ;  /* 0x0000000402097c36 */ /* 0x010fe20008000000 */
[----:B------:R-:W2:Y:S03]  /*0880*/  LDCU.64 UR8, c[0x0][0x3a8] ;  /* 0x00007500ff0877ac */ /* 0x000ea60008000a00 */
[----:B-1----:R-:W-:-:S05]  /*0890*/  IMAD.WIDE.U32 R8, R9, 0x8, R4 ;  /* 0x0000000809087825 */ /* 0x002fca00078e0004 */
[----:B------:R-:W4:Y:S01]  /*08a0*/  LDG.E.64 R4, desc[UR12][R8.64] ;  /* 0x0000000c08047981 */ /* 0x000f22000c1e1b00 */
[----:B------:R-:W-:-:S05]  /*08b0*/  IADD3 R3, P0, PT, R2, UR4, RZ ;  /* 0x0000000402037c10 */ /* 0x000fca000ff1e0ff */
[----:B---3--:R-:W-:Y:S01]  /*08c0*/  IMAD.X R6, RZ, RZ, RZ, P0 ;  /* 0x000000ffff067224 */ /* 0x008fe200000e06ff */
[----:B--2---:R-:W-:-:S04]  /*08d0*/  LEA R10, P0, R3, UR8, 0x3 ;  /* 0x00000008030a7c11 */ /* 0x004fc8000f8018ff */
[----:B------:R-:W-:Y:S01]  /*08e0*/  LEA.HI.X R11, R3, UR9, R6, 0x3, P0 ;  /* 0x00000009030b7c11 */ /* 0x000fe200080f1c06 */
[----:B----4-:R-:W-:-:S07]  /*08f0*/  DADD R4, R12, R4 ;  /* 0x000000000c047229 */ /* 0x010fce0000000004 */
[----:B------:R1:W-:Y:S04]  /*0900*/  STG.E.64 desc[UR12][R14.64], R4 ;  /* 0x000000040e007986 */ /* 0x0003e8000c101b0c */
[----:B------:R-:W2:Y:S02]  /*0910*/  LDG.E.64 R6, desc[UR12][R10.64+0x8] ;  /* 0x0000080c0a067981 */ /* 0x000ea4000c1e1b00 */
[----:B--2---:R-:W-:-:S07]  /*0920*/  DADD R6, R4, R6 ;  /* 0x0000000004067229 */ /* 0x004fce0000000006 */
[----:B------:R1:W-:Y:S04]  /*0930*/  STG.E.64 desc[UR12][R14.64], R6 ;  /* 0x000000060e007986 */ /* 0x0003e8000c101b0c */
[----:B------:R-:W2:Y:S02]  /*0940*/  LDG.E.64 R8, desc[UR12][R10.64+0x10] ;  /* 0x0000100c0a087981 */ /* 0x000ea4000c1e1b00 */
[----:B--2---:R-:W-:-:S07]  /*0950*/  DADD R8, R6, R8 ;  /* 0x0000000006087229 */ /* 0x004fce0000000008 */
[----:B------:R1:W-:Y:S04]  /*0960*/  STG.E.64 desc[UR12][R14.64], R8 ;  /* 0x000000080e007986 */ /* 0x0003e8000c101b0c */
[----:B------:R-:W2:Y:S01]  /*0970*/  LDG.E.64 R12, desc[UR12][R10.64+0x18] ;  /* 0x0000180c0a0c7981 */ /* 0x000ea2000c1e1b00 */
[----:B------:R-:W-:Y:S01]  /*0980*/  UIADD3 UR4, UPT, UPT, UR4, 0x4, URZ ;  /* 0x0000000404047890 */ /* 0x000fe2000fffe0ff */
[----:B--2---:R-:W-:-:S07]  /*0990*/  DADD R12, R8, R12 ;  /* 0x00000000080c7229 */ /* 0x004fce000000000c */
[----:B------:R1:W-:Y:S04]  /*09a0*/  STG.E.64 desc[UR12][R14.64], R12 ;  /* 0x0000000c0e007986 */ /* 0x0003e8000c101b0c */
.L_x_27:
[----:B------:R-:W-:Y:S05]  /*09b0*/  BRA.U !UP2, `(.L_x_23) ;  /* 0x000000010a407547 */ /* 0x000fea000b800000 */
[----:B-1----:R-:W1:Y:S01]  /*09c0*/  LDC.64 R4, c[0x0][0x3a8] ;  /* 0x0000ea00ff047b82 */ /* 0x002e620000000a00 */
[----:B------:R-:W-:Y:S01]  /*09d0*/  VIADD R3, R2, UR4 ;  /* 0x0000000402037c36 */ /* 0x000fe20008000000 */
[----:B------:R-:W-:-:S03]  /*09e0*/  UIADD3 UR5, UPT, UPT, -UR5, URZ, URZ ;  /* 0x000000ff05057290 */ /* 0x000fc6000fffe1ff */
[----:B-1----:R-:W-:-:S04]  /*09f0*/  IMAD.WIDE.U32 R2, R3, 0x8, R4 ;  /* 0x0000000803027825 */ /* 0x002fc800078e0004 */
[----:B------:R-:W-:Y:S01]  /*0a00*/  IMAD.MOV.U32 R4, RZ, RZ, R2 ;  /* 0x000000ffff047224 */ /* 0x000fe200078e0002 */
[----:B------:R-:W-:-:S07]  /*0a10*/  MOV R5, R3 ;  /* 0x0000000300057202 */ /* 0x000fce0000000f00 */
.L_x_28:
[----:B------:R-:W-:Y:S02]  /*0a20*/  IMAD.MOV.U32 R2, RZ, RZ, R4 ;  /* 0x000000ffff027224 */ /* 0x000fe400078e0004 */
[----:B------:R-:W-:-:S06]  /*0a30*/  IMAD.MOV.U32 R3, RZ, RZ, R5 ;  /* 0x000000ffff037224 */ /* 0x000fcc00078e0005 */
[----:B------:R-:W3:Y:S01]  /*0a40*/  LDG.E.64 R2, desc[UR12][R2.64] ;  /* 0x0000000c02027981 */ /* 0x000ee2000c1e1b00 */
[----:B------:R-:W-:Y:S01]  /*0a50*/  UIADD3 UR5, UPT, UPT, UR5, 0x1, URZ ;  /* 0x0000000105057890 */ /* 0x000fe2000fffe0ff */
[----:B------:R-:W-:-:S03]  /*0a60*/  IADD3 R4, P0, PT, R4, 0x8, RZ ;  /* 0x0000000804047810 */ /* 0x000fc60007f1e0ff */
[----:B------:R-:W-:Y:S02]  /*0a70*/  UISETP.NE.AND UP1, UPT, UR5, URZ, UPT ;  /* 0x000000ff0500728c */ /* 0x000fe4000bf25270 */
[----:B------:R-:W-:Y:S01]  /*0a80*/  IMAD.X R5, RZ, RZ, R5, P0 ;  /* 0x000000ffff057224 */ /* 0x000fe200000e0605 */
[----:B--234-:R-:W-:-:S07]  /*0a90*/  DADD R12, R2, R12 ;  /* 0x00000000020c7229 */ /* 0x01cfce000000000c */
[----:B------:R2:W-:Y:S01]  /*0aa0*/  STG.E.64 desc[UR12][R14.64], R12 ;  /* 0x0000000c0e007986 */ /* 0x0005e2000c101b0c */
[----:B------:R-:W-:Y:S05]  /*0ab0*/  BRA.U UP1, `(.L_x_28) ;  /* 0xfffffffd01d87547 */ /* 0x000fea000b83ffff */
.L_x_23:
[----:B------:R-:W-:-:S14]  /*0ac0*/  DSETP.NEU.AND P0, PT, R12, RZ, PT ;  /* 0x000000ff0c00722a */ /* 0x000fdc0003f0d000 */
[----:B------:R-:W-:Y:S05]  /*0ad0*/  @!P0 EXIT ;  /* 0x000000000000894d */ /* 0x000fea0003800000 */
[----:B-1--4-:R-:W-:Y:S01]  /*0ae0*/  CS2R R8, SRZ ;  /* 0x0000000000087805 */ /* 0x012fe2000001ff00 */
[----:B------:R-:W-:Y:S06]  /*0af0*/  BRA.U !UP0, `(.L_x_29) ;  /* 0x0000000d08347547 */ /* 0x000fec000b800000 */
[----:B------:R-:W-:Y:S02]  /*0b00*/  UISETP.GE.U32.AND UP2, UPT, UR6, 0x10, UPT ;  /* 0x000000100600788c */ /* 0x000fe4000bf46070 */
[----:B------:R-:W-:Y:S01]  /*0b10*/  IMAD R2, R0, UR6, RZ ;  /* 0x0000000600027c24 */ /* 0x000fe2000f8e02ff */
[----:B------:R-:W-:Y:S01]  /*0b20*/  ULOP3.LUT UR8, UR6, 0xf, URZ, 0xc0, !UPT ;  /* 0x0000000f06087892 */ /* 0x000fe2000f8ec0ff */
[----:B------:R-:W-:Y:S01]  /*0b30*/  IMAD.MOV.U32 R3, RZ, RZ, RZ ;  /* 0x000000ffff037224 */ /* 0x000fe200078e00ff */
[----:B------:R-:W-:Y:S02]  /*0b40*/  CS2R R8, SRZ ;  /* 0x0000000000087805 */ /* 0x000fe4000001ff00 */
[----:B------:R-:W-:Y:S02]  /*0b50*/  UISETP.NE.AND UP1, UPT, UR8, URZ, UPT ;  /* 0x000000ff0800728c */ /* 0x000fe4000bf25270 */
[----:B------:R-:W-:Y:S09]  /*0b60*/  BRA.U !UP2, `(.L_x_30) ;  /* 0x000000050a687547 */ /* 0x000ff2000b800000 */
[----:B------:R-:W1:Y:S01]  /*0b70*/  LDC.64 R4, c[0x0][0x3a8] ;  /* 0x0000ea00ff047b82 */ /* 0x000e620000000a00 */
[----:B------:R-:W4:Y:S01]  /*0b80*/  LDCU UR7, c[0x0][0x388] ;  /* 0x00007100ff0777ac */ /* 0x000f220008000800 */
[----:B------:R-:W-:Y:S01]  /*0b90*/  CS2R R8, SRZ ;  /* 0x0000000000087805 */ /* 0x000fe2000001ff00 */
[----:B------:R-:W4:Y:S01]  /*0ba0*/  LDCU.64 UR4, c[0x0][0x380] ;  /* 0x00007000ff0477ac */ /* 0x000f220008000a00 */
[----:B------:R-:W-:-:S06]  /*0bb0*/  ULOP3.LUT UR9, UR6, 0x7ffffff0, URZ, 0xc0, !UPT ;  /* 0x7ffffff006097892 */ /* 0x000fcc000f8ec0ff */
[----:B------:R-:W-:Y:S01]  /*0bc0*/  IMAD.U32 R3, RZ, RZ, UR9 ;  /* 0x00000009ff037e24 */ /* 0x000fe2000f8e00ff */
[----:B----4-:R-:W-:Y:S01]  /*0bd0*/  UIMAD.WIDE UR4, UR7, 0x8, UR4 ;  /* 0x00000008070478a5 */ /* 0x010fe2000f8e0204 */
[----:B-1----:R-:W-:-:S03]  /*0be0*/  IMAD.WIDE.U32 R4, R2, 0x8, R4 ;  /* 0x0000000802047825 */ /* 0x002fc600078e0004 */
[----:B------:R-:W-:Y:S01]  /*0bf0*/  UIADD3 UR7, UP2, UPT, UR4, 0x40, URZ ;  /* 0x0000004004077890 */ /* 0x000fe2000ff5e0ff */
[----:B------:R-:W-:-:S03]  /*0c00*/  IADD3 R18, P0, PT, R4, 0x40, RZ ;  /* 0x0000004004127810 */ /* 0x000fc60007f1e0ff */
[----:B------:R-:W-:Y:S02]  /*0c10*/  UIADD3.X UR4, UPT, UPT, URZ, UR5, URZ, UP2, !UPT ;  /* 0x00000005ff047290 */ /* 0x000fe400097fe4ff */
[----:B---3--:R-:W-:Y:S01]  /*0c20*/  IMAD.U32 R10, RZ, RZ, UR7 ;  /* 0x00000007ff0a7e24 */ /* 0x008fe2000f8e00ff */
[----:B------:R-:W-:Y:S01]  /*0c30*/  UIADD3 UR5, UPT, UPT, -UR9, URZ, URZ ;  /* 0x000000ff09057290 */ /* 0x000fe2000fffe1ff */
[----:B------:R-:W-:Y:S02]  /*0c40*/  IMAD.X R19, RZ, RZ, R5, P0 ;  /* 0x000000ffff137224 */ /* 0x000fe400000e0605 */
[----:B------:R-:W-:-:S09]  /*0c50*/  IMAD.U32 R11, RZ, RZ, UR4 ;  /* 0x00000004ff0b7e24 */ /* 0x000fd2000f8e00ff */
.L_x_31:
[----:B------:R-:W-:Y:S01]  /*0c60*/  IMAD.MOV.U32 R6, RZ, RZ, R18 ;  /* 0x000000ffff067224 */ /* 0x000fe200078e0012 */
[----:B------:R-:W-:Y:S01]  /*0c70*/  MOV R7, R19 ;  /* 0x0000001300077202 */ /* 0x000fe20000000f00 */
[----:B------:R-:W-:Y:S02]  /*0c80*/  IMAD.MOV.U32 R4, RZ, RZ, R10 ;  /* 0x000000ffff047224 */ /* 0x000fe400078e000a */
[----:B------:R-:W-:Y:S02]  /*0c90*/  IMAD.MOV.U32 R5, RZ, RZ, R11 ;  /* 0x000000ffff057224 */ /* 0x000fe400078e000b */
[----:B------:R-:W3:Y:S04]  /*0ca0*/  LDG.E.64 R10, desc[UR12][R6.64+-0x40] ;  /* 0xffffc00c060a7981 */ /* 0x000ee8000c1e1b00 */
[----:B--2---:R-:W3:Y:S02]  /*0cb0*/  LDG.E.64 R16, desc[UR12][R4.64+-0x40] ;  /* 0xffffc00c04107981 */ /* 0x004ee4000c1e1b00 */
[----:B---3--:R-:W-:-:S07]  /*0cc0*/  DFMA R10, R10, R16, R8 ;  /* 0x000000100a0a722b */ /* 0x008fce0000000008 */
[----:B------:R1:W-:Y:S04]  /*0cd0*/  STG.E.64 desc[UR12][R14.64+0x50], R10 ;  /* 0x0000500a0e007986 */ /* 0x0003e8000c101b0c */
[----:B------:R-:W3:Y:S04]  /*0ce0*/  LDG.E.64 R8, desc[UR12][R6.64+-0x38] ;  /* 0xffffc80c06087981 */ /* 0x000ee8000c1e1b00 */
[----:B------:R-:W3:Y:S02]  /*0cf0*/  LDG.E.64 R16, desc[UR12][R4.64+-0x38] ;  /* 0xffffc80c04107981 */ /* 0x000ee4000c1e1b00 */
[----:B---3--:R-:W-:-:S07]  /*0d00*/  DFMA R8, R8, R16, R10 ;  /* 0x000000100808722b */ /* 0x008fce000000000a */
[----:B------:R3:W-:Y:S04]  /*0d10*/  STG.E.64 desc[UR12][R14.64+0x50], R8 ;  /* 0x000050080e007986 */ /* 0x0007e8000c101b0c */
[----:B------:R-:W4:Y:S04]  /*0d20*/  LDG.E.64 R16, desc[UR12][R6.64+-0x30] ;  /* 0xffffd00c06107981 */ /* 0x000f28000c1e1b00 */
[----:B------:R-:W4:Y:S02]  /*0d30*/  LDG.E.64 R18, desc[UR12][R4.64+-0x30] ;  /* 0xffffd00c04127981 */ /* 0x000f24000c1e1b00 */
[----:B----4-:R-:W-:-:S07]  /*0d40*/  DFMA R16, R16, R18, R8 ;  /* 0x000000121010722b */ /* 0x010fce0000000008 */
[----:B------:R4:W-:Y:S04]  /*0d50*/  STG.E.64 desc[UR12][R14.64+0x50], R16 ;  /* 0x000050100e007986 */ /* 0x0009e8000c101b0c */
[----:B------:R-:W5:Y:S04]  /*0d60*/  LDG.E.64 R18, desc[UR12][R6.64+-0x28] ;  /* 0xffffd80c06127981 */ /* 0x000f68000c1e1b00 */
[----:B------:R-:W5:Y:S02]  /*0d70*/  LDG.E.64 R20, desc[UR12][R4.64+-0x28] ;  /* 0xffffd80c04147981 */ /* 0x000f64000c1e1b00 */
[----:B-----5:R-:W-:-:S07]  /*0d80*/  DFMA R18, R18, R20, R16 ;  /* 0x000000141212722b */ /* 0x020fce0000000010 */
[----:B------:R5:W-:Y:S04]  /*0d90*/  STG.E.64 desc[UR12][R14.64+0x50], R18 ;  /* 0x000050120e007986 */ /* 0x000be8000c101b0c */
[----:B-1----:R-:W2:Y:S04]  /*0da0*/  LDG.E.64 R10, desc[UR12][R6.64+-0x20] ;  /* 0xffffe00c060a7981 */ /* 0x002ea8000c1e1b00 */
[----:B------:R-:W2:Y:S02]  /*0db0*/  LDG.E.64 R20, desc[UR12][R4.64+-0x20] ;  /* 0xffffe00c04147981 */ /* 0x000ea4000c1e1b00 */
[----:B--2---:R-:W-:-:S07]  /*0dc0*/  DFMA R10, R10, R20, R18 ;  /* 0x000000140a0a722b */ /* 0x004fce0000000012 */
[----:B------:R1:W-:Y:S04]  /*0dd0*/  STG.E.64 desc[UR12][R14.64+0x50], R10 ;  /* 0x0000500a0e007986 */ /* 0x0003e8000c101b0c */
[----:B---3--:R-:W2:Y:S04]  /*0de0*/  LDG.E.64 R8, desc[UR12][R6.64+-0x18] ;  /* 0xffffe80c06087981 */ /* 0x008ea8000c1e1b00 */
[----:B------:R-:W2:Y:S02]  /*0df0*/  LDG.E.64 R20, desc[UR12][R4.64+-0x18] ;  /* 0xffffe80c04147981 */ /* 0x000ea4000c1e1b00 */
[----:B--2---:R-:W-:-:S07]  /*0e00*/  DFMA R8, R8, R20, R10 ;  /* 0x000000140808722b */ /* 0x004fce000000000a */
[----:B------:R2:W-:Y:S04]  /*0e10*/  STG.E.64 desc[UR12][R14.64+0x50], R8 ;  /* 0x000050080e007986 */ /* 0x0005e8000c101b0c */
[----:B----4-:R-:W3:Y:S04]  /*0e20*/  LDG.E.64 R16, desc[UR12][R6.64+-0x10] ;  /* 0xfffff00c06107981 */ /* 0x010ee8000c1e1b00 */
[----:B------:R-:W3:Y:S02]  /*0e30*/  LDG.E.64 R20, desc[UR12][R4.64+-0x10] ;  /* 0xfffff00c04147981 */ /* 0x000ee4000c1e1b00 */
[----:B---3--:R-:W-:-:S07]  /*0e40*/  DFMA R16, R16, R20, R8 ;  /* 0x000000141010722b */ /* 0x008fce0000000008 */
[----:B------:R3:W-:Y:S04]  /*0e50*/  STG.E.64 desc[UR12][R14.64+0x50], R16 ;  /* 0x000050100e007986 */ /* 0x0007e8000c101b0c */
[----:B-----5:R-:W4:Y:S04]  /*0e60*/  LDG.E.64 R18, desc[UR12][R6.64+-0x8] ;  /* 0xfffff80c06127981 */ /* 0x020f28000c1e1b00 */
[----:B------:R-:W4:Y:S02]  /*0e70*/  LDG.E.64 R20, desc[UR12][R4.64+-0x8] ;  /* 0xfffff80c04147981 */ /* 0x000f24000c1e1b00 */
[----:B----4-:R-:W-:-:S07]  /*0e80*/  DFMA R18, R18, R20, R16 ;  /* 0x000000141212722b */ /* 0x010fce0000000010 */
[----:B------:R4:W-:Y:S04]  /*0e90*/  STG.E.64 desc[UR12][R14.64+0x50], R18 ;  /* 0x000050120e007986 */ /* 0x0009e8000c101b0c */
[----:B-1----:R-:W5:Y:S04]  /*0ea0*/  LDG.E.64 R10, desc[UR12][R6.64] ;  /* 0x0000000c060a7981 */ /* 0x002f68000c1e1b00 */
[----:B------:R-:W5:Y:S02]  /*0eb0*/  LDG.E.64 R20, desc[UR12][R4.64] ;  /* 0x0000000c04147981 */ /* 0x000f64000c1e1b00 */
[----:B-----5:R-:W-:-:S07]  /*0ec0*/  DFMA R10, R10, R20, R18 ;  /* 0x000000140a0a722b */ /* 0x020fce0000000012 */
[----:B------:R1:W-:Y:S04]  /*0ed0*/  STG.E.64 desc[UR12][R14.64+0x50], R10 ;  /* 0x0000500a0e007986 */ /* 0x0003e8000c101b0c */
[----:B--2---:R-:W2:Y:S04]  /*0ee0*/  LDG.E.64 R8, desc[UR12][R6.64+0x8] ;  /* 0x0000080c06087981 */ /* 0x004ea8000c1e1b00 */
[----:B------:R-:W2:Y:S02]  /*0ef0*/  LDG.E.64 R20, desc[UR12][R4.64+0x8] ;  /* 0x0000080c04147981 */ /* 0x000ea4000c1e1b00 */
[----:B--2---:R-:W-:-:S07]  /*0f00*/  DFMA R8, R8, R20, R10 ;  /* 0x000000140808722b */ /* 0x004fce000000000a */
[----:B------:R2:W-:Y:S04]  /*0f10*/  STG.E.64 desc[UR12][R14.64+0x50], R8 ;  /* 0x000050080e007986 */ /* 0x0005e8000c101b0c */
[----:B---3--:R-:W3:Y:S04]  /*0f20*/  LDG.E.64 R16, desc[UR12][R6.64+0x10] ;  /* 0x0000100c06107981 */ /* 0x008ee8000c1e1b00 */
[----:B------:R-:W3:Y:S02]  /*0f30*/  LDG.E.64 R20, desc[UR12][R4.64+0x10] ;  /* 0x0000100c04147981 */ /* 0x000ee4000c1e1b00 */
[----:B---3--:R-:W-:-:S07]  /*0f40*/  DFMA R16, R16, R20, R8 ;  /* 0x000000141010722b */ /* 0x008fce0000000008 */
[----:B------:R3:W-:Y:S04]  /*0f50*/  STG.E.64 desc[UR12][R14.64+0x50], R16 ;  /* 0x000050100e007986 */ /* 0x0007e8000c101b0c */
[----:B----4-:R-:W4:Y:S04]  /*0f60*/  LDG.E.64 R18, desc[UR12][R6.64+0x18] ;  /* 0x0000180c06127981 */ /* 0x010f28000c1e1b00 */
        /* <DEDUP_REMOVED lines=11> */
[----:B------:R-:W5:Y:S04]  /*1020*/  LDG.E.64 R8, desc[UR12][R6.64+0x30] ;  /* 0x0000300c06087981 */ /* 0x000f68000c1e1b00 */
[----:B---3--:R-:W5:Y:S02]  /*1030*/  LDG.E.64 R16, desc[UR12][R4.64+0x30] ;  /* 0x0000300c04107981 */ /* 0x008f64000c1e1b00 */
[----:B-----5:R-:W-:-:S07]  /*1040*/  DFMA R16, R8, R16, R20 ;  /* 0x000000100810722b */ /* 0x020fce0000000014 */
[----:B------:R2:W-:Y:S04]  /*1050*/  STG.E.64 desc[UR12][R14.64+0x50], R16 ;  /* 0x000050100e007986 */ /* 0x0005e8000c101b0c */
[----:B------:R-:W3:Y:S04]  /*1060*/  LDG.E.64 R8, desc[UR12][R6.64+0x38] ;  /* 0x0000380c06087981 */ /* 0x000ee8000c1e1b00 */
[----:B----4-:R-:W3:Y:S01]  /*1070*/  LDG.E.64 R18, desc[UR12][R4.64+0x38] ;  /* 0x0000380c04127981 */ /* 0x010ee2000c1e1b00 */
[----:B------:R-:W-:Y:S01]  /*1080*/  UIADD3 UR5, UPT, UPT, UR5, 0x10, URZ ;  /* 0x0000001005057890 */ /* 0x000fe2000fffe0ff */
[----:B-1----:R-:W-:-:S03]  /*1090*/  IADD3 R10, P1, PT, R4, 0x80, RZ ;  /* 0x00000080040a7810 */ /* 0x002fc60007f3e0ff */
[----:B------:R-:W-:Y:S02]  /*10a0*/  UISETP.NE.AND UP2, UPT, UR5, URZ, UPT ;  /* 0x000000ff0500728c */ /* 0x000fe4000bf45270 */
[----:B------:R-:W-:Y:S01]  /*10b0*/  IMAD.X R11, RZ, RZ, R5, P1 ;  /* 0x000000ffff0b7224 */ /* 0x000fe200008e0605 */
[----:B---3--:R-:W-:Y:S01]  /*10c0*/  DFMA R8, R8, R18, R16 ;  /* 0x000000120808722b */ /* 0x008fe20000000010 */
[----:B------:R-:W-:-:S06]  /*10d0*/  IADD3 R18, P0, PT, R6, 0x80, RZ ;  /* 0x0000008006127810 */ /* 0x000fcc0007f1e0ff */
[----:B------:R2:W-:Y:S01]  /*10e0*/  STG.E.64 desc[UR12][R14.64+0x50], R8 ;  /* 0x000050080e007986 */ /* 0x0005e2000c101b0c */
[----:B------:R-:W-:Y:S01]  /*10f0*/  IMAD.X R19, RZ, RZ, R7, P0 ;  /* 0x000000ffff137224 */ /* 0x000fe200000e0607 */
[----:B------:R-:W-:Y:S06]  /*1100*/  BRA.U UP2, `(.L_x_31) ;  /* 0xfffffff902d47547 */ /* 0x000fec000b83ffff */
.L_x_30:
[----:B------:R-:W-:Y:S05]  /*1110*/  BRA.U !UP1, `(.L_x_29) ;  /* 0x0000000509ac7547 */ /* 0x000fea000b800000 */
[----:B---3--:R-:W1:Y:S01]  /*1120*/  LDC R6, c[0x0][0x388] ;  /* 0x0000e200ff067b82 */ /* 0x008e620000000800 */
[----:B------:R-:W-:Y:S02]  /*1130*/  UISETP.GE.U32.AND UP1, UPT, UR8, 0x8, UPT ;  /* 0x000000080800788c */ /* 0x000fe4000bf26070 */
[----:B------:R-:W-:-:S04]  /*1140*/  ULOP3.LUT UR5, UR6, 0x7, URZ, 0xc0, !UPT ;  /* 0x0000000706057892 */ /* 0x000fc8000f8ec0ff */
[----:B------:R-:W-:Y:S01]  /*1150*/  UISETP.NE.AND UP2, UPT, UR5, URZ, UPT ;  /* 0x000000ff0500728c */ /* 0x000fe2000bf45270 */
[----:B------:R-:W1:Y:S02]  /*1160*/  LDC.64 R4, c[0x0][0x380] ;  /* 0x0000e000ff047b82 */ /* 0x000e640000000a00 */
[----:B-1----:R-:W-:Y:S01]  /*1170*/  IMAD.WIDE R4, R6, 0x8, R4 ;  /* 0x0000000806047825 */ /* 0x002fe200078e0204 */
[----:B------:R-:W-:Y:S07]  /*1180*/  BRA.U !UP1, `(.L_x_32) ;  /* 0x0000000109a87547 */ /* 0x000fee000b800000 */
[----:B------:R-:W1:Y:S01]  /*1190*/  LDC.64 R18, c[0x0][0x3a8] ;  /* 0x0000ea00ff127b82 */ /* 0x000e620000000a00 */
[----:B------:R-:W-:Y:S01]  /*11a0*/  IMAD.IADD R7, R2, 0x1, R3 ;  /* 0x0000000102077824 */ /* 0x000fe200078e0203 */
[----:B------:R-:W3:Y:S01]  /*11b0*/  LDCU.64 UR8, c[0x0][0x3a8] ;  /* 0x00007500ff0877ac */ /* 0x000ee20008000a00 */
[----:B------:R-:W-:-:S05]  /*11c0*/  IMAD.WIDE.U32 R10, R3, 0x8, R4 ;  /* 0x00000008030a7825 */ /* 0x000fca00078e0004 */
[----:B--2---:R-:W2:Y:S01]  /*11d0*/  LDG.E.64 R20, desc[UR12][R10.64] ;  /* 0x0000000c0a147981 */ /* 0x004ea2000c1e1b00 */
[----:B-1----:R-:W-:-:S06]  /*11e0*/  IMAD.WIDE.U32 R18, R7, 0x8, R18 ;  /* 0x0000000807127825 */ /* 0x002fcc00078e0012 */
[----:B------:R-:W2:Y:S01]  /*11f0*/  LDG.E.64 R18, desc[UR12][R18.64] ;  /* 0x0000000c12127981 */ /* 0x000ea2000c1e1b00 */
[----:B------:R-:W-:-:S05]  /*1200*/  IADD3 R7, P0, PT, R2, R3, RZ ;  /* 0x0000000302077210 */ /* 0x000fca0007f1e0ff */
[----:B------:R-:W-:Y:S01]  /*1210*/  IMAD.X R22, RZ, RZ, RZ, P0 ;  /* 0x000000ffff167224 */ /* 0x000fe200000e06ff */
[----:B---3--:R-:W-:-:S04]  /*1220*/  LEA R16, P0, R7, UR8, 0x3 ;  /* 0x0000000807107c11 */ /* 0x008fc8000f8018ff */
[----:B------:R-:W-:Y:S01]  /*1230*/  LEA.HI.X R17, R7, UR9, R22, 0x3, P0 ;  /* 0x0000000907117c11 */ /* 0x000fe200080f1c16 */
[----:B--2---:R-:W-:-:S07]  /*1240*/  DFMA R20, R18, R20, R8 ;  /* 0x000000141214722b */ /* 0x004fce0000000008 */
[----:B------:R1:W-:Y:S04]  /*1250*/  STG.E.64 desc[UR12][R14.64+0x50], R20 ;  /* 0x000050140e007986 */ /* 0x0003e8000c101b0c */
[----:B------:R-:W2:Y:S04]  /*1260*/  LDG.E.64 R22, desc[UR12][R10.64+0x8] ;  /* 0x0000080c0a167981 */ /* 0x000ea8000c1e1b00 */
[----:B------:R-:W2:Y:S02]  /*1270*/  LDG.E.64 R8, desc[UR12][R16.64+0x8] ;  /* 0x0000080c10087981 */ /* 0x000ea4000c1e1b00 */
[----:B--2---:R-:W-:-:S07]  /*1280*/  DFMA R8, R8, R22, R20 ;  /* 0x000000160808722b */ /* 0x004fce0000000014 */
        /* <DEDUP_REMOVED lines=17> */
[----:B------:R-:W2:Y:S04]  /*13a0*/  LDG.E.64 R8, desc[UR12][R16.64+0x30] ;  /* 0x0000300c10087981 */ /* 0x000ea8000c1e1b00 */
[----:B---3--:R-:W2:Y:S02]  /*13b0*/  LDG.E.64 R18, desc[UR12][R10.64+0x30] ;  /* 0x0000300c0a127981 */ /* 0x008ea4000c1e1b00 */
[----:B--2---:R-:W-:-:S07]  /*13c0*/  DFMA R18, R8, R18, R24 ;  /* 0x000000120812722b */ /* 0x004fce0000000018 */
[----:B------:R1:W-:Y:S04]  /*13d0*/  STG.E.64 desc[UR12][R14.64+0x50], R18 ;  /* 0x000050120e007986 */ /* 0x0003e8000c101b0c */
[----:B------:R-:W2:Y:S04]  /*13e0*/  LDG.E.64 R8, desc[UR12][R16.64+0x38] ;  /* 0x0000380c10087981 */ /* 0x000ea8000c1e1b00 */
[----:B----4-:R-:W2:Y:S01]  /*13f0*/  LDG.E.64 R22, desc[UR12][R10.64+0x38] ;  /* 0x0000380c0a167981 */ /* 0x010ea2000c1e1b00 */
[----:B------:R-:W-:Y:S01]  /*1400*/  VIADD R3, R3, 0x8 ;  /* 0x0000000803037836 */ /* 0x000fe20000000000 */
[----:B--2---:R-:W-:-:S07]  /*1410*/  DFMA R8, R8, R22, R18 ;  /* 0x000000160808722b */ /* 0x004fce0000000012 */
[----:B------:R1:W-:Y:S04]  /*1420*/  STG.E.64 desc[UR12][R14.64+0x50], R8 ;  /* 0x000050080e007986 */ /* 0x0003e8000c101b0c */
.L_x_32:
[----:B------:R-:W-:Y:S05]  /*1430*/  BRA.U !UP2, `(.L_x_29) ;  /* 0x000000010ae47547 */ /* 0x000fea000b800000 */
[----:B------:R-:W-:Y:S02]  /*1440*/  UISETP.GE.U32.AND UP1, UPT, UR5, 0x4, UPT ;  /* 0x000000040500788c */ /* 0x000fe4000bf26070 */
[----:B------:R-:W-:-:S04]  /*1450*/  ULOP3.LUT UR4, UR6, 0x3, URZ, 0xc0, !UPT ;  /* 0x0000000306047892 */ /* 0x000fc8000f8ec0ff */
[----:B------:R-:W-:-:S03]  /*1460*/  UISETP.NE.AND UP2, UPT, UR4, URZ, UPT ;  /* 0x000000ff0400728c */ /* 0x000fc6000bf45270 */
[----:B------:R-:W-:Y:S08]  /*1470*/  BRA.U !UP1, `(.L_x_33) ;  /* 0x0000000109687547 */ /* 0x000ff0000b800000 */
[----:B------:R-:W3:Y:S01]  /*1480*/  LDC.64 R10, c[0x0][0x3a8] ;  /* 0x0000ea00ff0a7b82 */ /* 0x000ee20000000a00 */
[----:B-12---:R-:W-:Y:S01]  /*1490*/  IMAD.IADD R21, R2, 0x1, R3 ;  /* 0x0000000102157824 */ /* 0x006fe200078e0203 */
[----:B------:R-:W1:Y:S01]  /*14a0*/  LDCU.64 UR6, c[0x0][0x3a8] ;  /* 0x00007500ff0677ac */ /* 0x000e620008000a00 */
[----:B------:R-:W-:-:S05]  /*14b0*/  IMAD.WIDE.U32 R4, R3, 0x8, R4 ;  /* 0x0000000803047825 */ /* 0x000fca00078e0004 */
[----:B------:R-:W2:Y:S01]  /*14c0*/  LDG.E.64 R18, desc[UR12][R4.64] ;  /* 0x0000000c04127981 */ /* 0x000ea2000c1e1b00 */
[----:B---3--:R-:W-:-:S05]  /*14d0*/  IMAD.WIDE.U32 R20, R21, 0x8, R10 ;  /* 0x0000000815147825 */ /* 0x008fca00078e000a */
[----:B------:R-:W2:Y:S01]  /*14e0*/  LDG.E.64 R16, desc[UR12][R20.64] ;  /* 0x0000000c14107981 */ /* 0x000ea2000c1e1b00 */
[----:B------:R-:W-:-:S05]  /*14f0*/  IADD3 R7, P0, PT, R2, R3, RZ ;  /* 0x0000000302077210 */ /* 0x000fca0007f1e0ff */
[----:B------:R-:W-:Y:S01]  /*1500*/  IMAD.X R22, RZ, RZ, RZ, P0 ;  /* 0x000000ffff167224 */ /* 0x000fe200000e06ff */
[----:B-1----:R-:W-:-:S04]  /*1510*/  LEA R10, P0, R7, UR6, 0x3 ;  /* 0x00000006070a7c11 */ /* 0x002fc8000f8018ff */
[----:B------:R-:W-:Y:S01]  /*1520*/  LEA.HI.X R11, R7, UR7, R22, 0x3, P0 ;  /* 0x00000007070b7c11 */ /* 0x000fe200080f1c16 */
[----:B--2---:R-:W-:-:S07]  /*1530*/  DFMA R16, R16, R18, R8 ;  /* 0x000000121010722b */ /* 0x004fce0000000008 */
[----:B------:R3:W-:Y:S04]  /*1540*/  STG.E.64 desc[UR12][R14.64+0x50], R16 ;  /* 0x000050100e007986 */ /* 0x0007e8000c101b0c */
[----:B------:R-:W2:Y:S04]  /*1550*/  LDG.E.64 R18, desc[UR12][R4.64+0x8] ;  /* 0x0000080c04127981 */ /* 0x000ea8000c1e1b00 */
[----:B------:R-:W2:Y:S02]  /*1560*/  LDG.E.64 R8, desc[UR12][R10.64+0x8] ;  /* 0x0000080c0a087981 */ /* 0x000ea4000c1e1b00 */
[----:B--2---:R-:W-:-:S07]  /*1570*/  DFMA R18, R8, R18, R16 ;  /* 0x000000120812722b */ /* 0x004fce0000000010 */
[----:B------:R3:W-:Y:S04]  /*1580*/  STG.E.64 desc[UR12][R14.64+0x50], R18 ;  /* 0x000050120e007986 */ /* 0x0007e8000c101b0c */
[----:B------:R-:W2:Y:S04]  /*1590*/  LDG.E.64 R8, desc[UR12][R10.64+0x10] ;  /* 0x0000100c0a087981 */ /* 0x000ea8000c1e1b00 */
[----:B------:R-:W2:Y:S02]  /*15a0*/  LDG.E.64 R20, desc[UR12][R4.64+0x10] ;  /* 0x0000100c04147981 */ /* 0x000ea4000c1e1b00 */
[----:B--2---:R-:W-:-:S07]  /*15b0*/  DFMA R20, R8, R20, R18 ;  /* 0x000000140814722b */ /* 0x004fce0000000012 */
[----:B------:R3:W-:Y:S04]  /*15c0*/  STG.E.64 desc[UR12][R14.64+0x50], R20 ;  /* 0x000050140e007986 */ /* 0x0007e8000c101b0c */
[----:B------:R-:W2:Y:S04]  /*15d0*/  LDG.E.64 R8, desc[UR12][R10.64+0x18] ;  /* 0x0000180c0a087981 */ /* 0x000ea8000c1e1b00 */
[----:B------:R-:W2:Y:S01]  /*15e0*/  LDG.E.64 R22, desc[UR12][R4.64+0x18] ;  /* 0x0000180c04167981 */ /* 0x000ea2000c1e1b00 */
[----:B------:R-:W-:Y:S01]  /*15f0*/  IADD3 R3, PT, PT, R3, 0x4, RZ ;  /* 0x0000000403037810 */ /* 0x000fe20007ffe0ff */
[----:B--2---:R-:W-:-:S07]  /*1600*/  DFMA R8, R8, R22, R20 ;  /* 0x000000160808722b */ /* 0x004fce0000000014 */
[----:B------:R3:W-:Y:S04]  /*1610*/  STG.E.64 desc[UR12][R14.64+0x50], R8 ;  /* 0x000050080e007986 */ /* 0x0007e8000c101b0c */
.L_x_33:
[----:B------:R-:W-:Y:S05]  /*1620*/  BRA.U !UP2, `(.L_x_29) ;  /* 0x000000010a687547 */ /* 0x000fea000b800000 */
[----:B------:R-:W4:Y:S01]  /*1630*/  LDC.64 R10, c[0x0][0x3a8] ;  /* 0x0000ea00ff0a7b82 */ /* 0x000f220000000a00 */
[----:B------:R-:W5:Y:S01]  /*1640*/  LDCU.64 UR6, c[0x0][0x380] ;  /* 0x00007000ff0677ac */ /* 0x000f620008000a00 */
[----:B------:R-:W-:Y:S01]  /*1650*/  IMAD.WIDE.U32 R4, R3, 0x8, RZ ;  /* 0x0000000803047825 */ /* 0x000fe200078e00ff */
[----:B------:R-:W-:-:S03]  /*1660*/  UIADD3 UR4, UPT, UPT, -UR4, URZ, URZ ;  /* 0x000000ff04047290 */ /* 0x000fc6000fffe1ff */
[----:B------:R-:W-:Y:S02]  /*1670*/  IMAD.IADD R3, R2, 0x1, R3 ;  /* 0x0000000102037824 */ /* 0x000fe400078e0203 */
[----:B------:R-:W-:-:S04]  /*1680*/  IMAD.WIDE R4, R6, 0x8, R4 ;  /* 0x0000000806047825 */ /* 0x000fc800078e0204 */
[----:B----4-:R-:W-:Y:S01]  /*1690*/  IMAD.WIDE.U32 R2, R3, 0x8, R10 ;  /* 0x0000000803027825 */ /* 0x010fe200078e000a */
[----:B-----5:R-:W-:-:S03]  /*16a0*/  IADD3 R10, P0, PT, R4, UR6, RZ ;  /* 0x00000006040a7c10 */ /* 0x020fc6000ff1e0ff */
[----:B------:R-:W-:Y:S01]  /*16b0*/  IMAD.MOV.U32 R6, RZ, RZ, R2 ;  /* 0x000000ffff067224 */ /* 0x000fe200078e0002 */
[----:B------:R-:W-:Y:S01]  /*16c0*/  IADD3.X R11, PT, PT, R5, UR7, RZ, P0, !PT ;  /* 0x00000007050b7c10 */ /* 0x000fe200087fe4ff */
[----:B------:R-:W-:-:S08]  /*16d0*/  IMAD.MOV.U32 R7, RZ, RZ, R3 ;  /* 0x000000ffff077224 */ /* 0x000fd000078e0003 */
.L_x_34:
[----:B------:R-:W-:Y:S02]  /*16e0*/  IMAD.MOV.U32 R2, RZ, RZ, R6 ;  /* 0x000000ffff027224 */ /* 0x000fe400078e0006 */
[----:B------:R-:W-:Y:S02]  /*16f0*/  IMAD.MOV.U32 R3, RZ, RZ, R7 ;  /* 0x000000ffff037224 */ /* 0x000fe400078e0007 */
[----:B------:R-:W-:Y:S02]  /*1700*/  IMAD.MOV.U32 R4, RZ, RZ, R10 ;  /* 0x000000ffff047224 */ /* 0x000fe400078e000a */
[----:B------:R-:W-:Y:S02]  /*1710*/  IMAD.MOV.U32 R5, RZ, RZ, R11 ;  /* 0x000000ffff057224 */ /* 0x000fe400078e000b */
[----:B------:R-:W1:Y:S04]  /*1720*/  LDG.E.64 R2, desc[UR12][R2.64] ;  /* 0x0000000c02027981 */ /* 0x000e68000c1e1b00 */
[----:B------:R-:W1:Y:S01]  /*1730*/  LDG.E.64 R4, desc[UR12][R4.64] ;  /* 0x0000000c04047981 */ /* 0x000e62000c1e1b00 */
[----:B------:R-:W-:Y:S01]  /*1740*/  UIADD3 UR4, UPT, UPT, UR4, 0x1, URZ ;  /* 0x0000000104047890 */ /* 0x000fe2000fffe0ff */
[----:B------:R-:W-:-:S02]  /*1750*/  IADD3 R10, P0, PT, R10, 0x8, RZ ;  /* 0x000000080a0a7810 */ /* 0x000fc40007f1e0ff */
[----:B------:R-:W-:Y:S01]  /*1760*/  IADD3 R6, P1, PT, R6, 0x8, RZ ;  /* 0x0000000806067810 */ /* 0x000fe20007f3e0ff */
[----:B------:R-:W-:Y:S02]  /*1770*/  UISETP.NE.AND UP1, UPT, UR4, URZ, UPT ;  /* 0x000000ff0400728c */ /* 0x000fe4000bf25270 */
[----:B------:R-:W-:Y:S02]  /*1780*/  IMAD.X R11, RZ, RZ, R11, P0 ;  /* 0x000000ffff0b7224 */ /* 0x000fe400000e060b */
[----:B------:R-:W-:Y:S01]  /*1790*/  IMAD.X R7, RZ, RZ, R7, P1 ;  /* 0x000000ffff077224 */ /* 0x000fe200008e0607 */
[----:B-1234-:R-:W-:-:S07]  /*17a0*/  DFMA R8, R2, R4, R8 ;  /* 0x000000040208722b */ /* 0x01efce0000000008 */
[----:B------:R4:W-:Y:S01]  /*17b0*/  STG.E.64 desc[UR12][R14.64+0x50], R8 ;  /* 0x000050080e007986 */ /* 0x0009e2000c101b0c */
[----:B------:R-:W-:Y:S05]  /*17c0*/  BRA.U UP1, `(.L_x_34) ;  /* 0xfffffffd01c47547 */ /* 0x000fea000b83ffff */
.L_x_29:
[----:B------:R-:W5:Y:S01]  /*17d0*/  MUFU.RCP64H R3, R13 ;  /* 0x0000000d00037308 */ /* 0x000f620000001800 */
[----:B------:R-:W-:Y:S01]  /*17e0*/  MOV R2, 0x1 ;  /* 0x0000000100027802 */ /* 0x000fe20000000f00 */
[----:B------:R-:W-:Y:S01]  /*17f0*/  BSSY.RECONVERGENT B0, `(.L_x_35) ;  /* 0x0000013000007945 */ /* 0x000fe20003800200 */
[----:B------:R-:W-:-:S04]  /*1800*/  FSETP.GEU.AND P1, PT, |R9|, 6.5827683646048100446e-37, PT ;  /* 0x036000000900780b */ /* 0x000fc80003f2e200 */
[----:B-----5:R-:W-:-:S08]  /*1810*/  DFMA R4, R2, -R12, 1 ;  /* 0x3ff000000204742b */ /* 0x020fd0000000080c */
[----:B------:R-:W-:-:S08]  /*1820*/  DFMA R4, R4, R4, R4 ;  /* 0x000000040404722b */ /* 0x000fd00000000004 */
[----:B------:R-:W-:-:S08]  /*1830*/  DFMA R4, R2, R4, R2 ;  /* 0x000000040204722b */ /* 0x000fd00000000002 */
[----:B------:R-:W-:-:S08]  /*1840*/  DFMA R2, R4, -R12, 1 ;  /* 0x3ff000000402742b */ /* 0x000fd0000000080c */
[----:B------:R-:W-:-:S08]  /*1850*/  DFMA R2, R4, R2, R4 ;  /* 0x000000020402722b */ /* 0x000fd00000000004 */
[----:B------:R-:W-:-:S08]  /*1860*/  DMUL R4, R2, R8 ;  /* 0x0000000802047228 */ /* 0x000fd00000000000 */
[----:B---3--:R-:W-:-:S08]  /*1870*/  DFMA R6, R4, -R12, R8 ;  /* 0x8000000c0406722b */ /* 0x008fd00000000008 */
[----:B------:R-:W-:-:S10]  /*1880*/  DFMA R2, R2, R6, R4 ;  /* 0x000000060202722b */ /* 0x000fd40000000004 */
[----:B------:R-:W-:-:S05]  /*1890*/  FFMA R4, RZ, R13, R3 ;  /* 0x0000000dff047223 */ /* 0x000fca0000000003 */
[----:B------:R-:W-:-:S13]  /*18a0*/  FSETP.GT.AND P0, PT, |R4|, 1.469367938527859385e-39, PT ;  /* 0x001000000400780b */ /* 0x000fda0003f04200 */
[----:B------:R-:W-:Y:S05]  /*18b0*/  @P0 BRA P1, `(.L_x_36) ;  /* 0x0000000000180947 */ /* 0x000fea0000800000 */
[----:B------:R-:W-:Y:S01]  /*18c0*/  IMAD.MOV.U32 R22, RZ, RZ, R8 ;  /* 0x000000ffff167224 */ /* 0x000fe200078e0008 */
[----:B-12-4-:R-:W-:Y:S01]  /*18d0*/  MOV R8, 0x1920 ;  /* 0x0000192000087802 */ /* 0x016fe20000000f00 */
[----:B------:R-:W-:Y:S02]  /*18e0*/  IMAD.MOV.U32 R23, RZ, RZ, R9 ;  /* 0x000000ffff177224 */ /* 0x000fe400078e0009 */
[----:B------:R-:W-:Y:S02]  /*18f0*/  IMAD.MOV.U32 R4, RZ, RZ, R12 ;  /* 0x000000ffff047224 */ /* 0x000fe400078e000c */
[----:B------:R-:W-:-:S07]  /*1900*/  IMAD.MOV.U32 R5, RZ, RZ, R13 ;  /* 0x000000ffff057224 */ /* 0x000fce00078e000d */
[----:B0-----:R-:W-:Y:S05]  /*1910*/  CALL.REL.NOINC `($__internal_0_$__cuda_sm20_div_rn_f64_full) ;  /* 0x0000001000587944 */ /* 0x001fea0003c00000 */
.L_x_36:
[----:B------:R-:W-:Y:S05]  /*1920*/  BSYNC.RECONVERGENT B0 ;  /* 0x0000000000007941 */ /* 0x000fea0003800200 */
.L_x_35:
[----:B------:R3:W-:Y:S01]  /*1930*/  STG.E.64 desc[UR12][R14.64+0x50], R2 ;  /* 0x000050020e007986 */ /* 0x0007e2000c101b0c */
[----:B------:R-:W-:Y:S01]  /*1940*/  CS2R R22, SRZ ;  /* 0x0000000000167805 */ /* 0x000fe2000001ff00 */
[----:B------:R-:W-:Y:S06]  /*1950*/  BRA.U !UP0, `(.L_x_37) ;  /* 0x0000000d08347547 */ /* 0x000fec000b800000 */
[----:B------:R-:W5:Y:S01]  /*1960*/  LDCU UR6, c[0x0][0x3a0] ;  /* 0x00007400ff0677ac */ /* 0x000f620008000800 */
[----:B------:R-:W-:Y:S01]  /*1970*/  CS2R R22, SRZ ;  /* 0x0000000000167805 */ /* 0x000fe2000001ff00 */
[----:B------:R-:W-:Y:S01]  /*1980*/  UMOV UR4, URZ ;  /* 0x000000ff00047c82 */ /* 0x000fe20008000000 */
[----:B-----5:R-:W-:Y:S02]  /*1990*/  UISETP.GE.U32.AND UP0, UPT, UR6, 0x4, UPT ;  /* 0x000000040600788c */ /* 0x020fe4000bf06070 */
[----:B------:R-:W-:-:S07]  /*19a0*/  IMAD R0, R0, UR6, RZ ;  /* 0x0000000600007c24 */ /* 0x000fce000f8e02ff */
[----:B------:R-:W-:Y:S05]  /*19b0*/  BRA.U !UP0, `(.L_x_38) ;  /* 0x0000000908447547 */ /* 0x000fea000b800000 */
[----:B------:R-:W5:Y:S01]  /*19c0*/  LDC.64 R4, c[0x0][0x3a8] ;  /* 0x0000ea00ff047b82 */ /* 0x000f620000000a00 */
[----:B------:R-:W0:Y:S01]  /*19d0*/  LDCU UR7, c[0x0][0x388] ;  /* 0x00007100ff0777ac */ /* 0x000e220008000800 */
[----:B------:R-:W-:Y:S01]  /*19e0*/  CS2R R22, SRZ ;  /* 0x0000000000167805 */ /* 0x000fe2000001ff00 */
[----:B------:R-:W0:Y:S02]  /*19f0*/  LDCU.64 UR4, c[0x0][0x380] ;  /* 0x00007000ff0477ac */ /* 0x000e240008000a00 */
[----:B0-----:R-:W-:Y:S01]  /*1a00*/  UIMAD.WIDE UR4, UR7, 0x8, UR4 ;  /* 0x00000008070478a5 */ /* 0x001fe2000f8e0204 */
[----:B-----5:R-:W-:-:S03]  /*1a10*/  IMAD.WIDE.U32 R4, R0, 0x8, R4 ;  /* 0x0000000800047825 */ /* 0x020fc600078e0004 */
[----:B------:R-:W-:Y:S01]  /*1a20*/  UIADD3 UR7, UP0, UPT, UR4, 0x10, URZ ;  /* 0x0000001004077890 */ /* 0x000fe2000ff1e0ff */
[----:B-12-4-:R-:W-:Y:S01]  /*1a30*/  IADD3 R8, P0, PT, R4, 0x10, RZ ;  /* 0x0000001004087810 */ /* 0x016fe20007f1e0ff */
[----:B------:R-:W-:Y:S02]  /*1a40*/  ULOP3.LUT UR4, UR6, 0x7ffffffc, URZ, 0xc0, !UPT ;  /* 0x7ffffffc06047892 */ /* 0x000fe4000f8ec0ff */
[----:B------:R-:W-:Y:S02]  /*1a50*/  UIADD3.X UR5, UPT, UPT, URZ, UR5, URZ, UP0, !UPT ;  /* 0x00000005ff057290 */ /* 0x000fe400087fe4ff */
[----:B------:R-:W-:Y:S01]  /*1a60*/  IMAD.U32 R10, RZ, RZ, UR7 ;  /* 0x00000007ff0a7e24 */ /* 0x000fe2000f8e00ff */
[----:B------:R-:W-:Y:S01]  /*1a70*/  UIADD3 UR4, UPT, UPT, -UR4, URZ, URZ ;  /* 0x000000ff04047290 */ /* 0x000fe2000fffe1ff */
[----:B------:R-:W-:Y:S02]  /*1a80*/  IMAD.X R9, RZ, RZ, R5, P0 ;  /* 0x000000ffff097224 */ /* 0x000fe400000e0605 */
[----:B------:R-:W-:-:S09]  /*1a90*/  IMAD.U32 R11, RZ, RZ, UR5 ;  /* 0x00000005ff0b7e24 */ /* 0x000fd2000f8e00ff */
.L_x_54:
[----:B------:R-:W2:Y:S04]  /*1aa0*/  LDG.E.64 R18, desc[UR12][R10.64+-0x10] ;  /* 0xfffff00c0a127981 */ /* 0x000ea8000c1e1b00 */
[----:B0-----:R0:W5:Y:S01]  /*1ab0*/  LDG.E.64 R20, desc[UR12][R8.64+-0x10] ;  /* 0xfffff00c08147981 */ /* 0x001162000c1e1b00 */
[----:B------:R-:W-:Y:S01]  /*1ac0*/  BSSY.RECONVERGENT B0, `(.L_x_39) ;  /* 0x0000006000007945 */ /* 0x000fe20003800200 */
[----:B--2---:R-:W-:-:S08]  /*1ad0*/  DADD R18, R18, -R2 ;  /* 0x0000000012127229 */ /* 0x004fd00000000802 */
[----:B------:R-:W-:-:S10]  /*1ae0*/  DADD R4, -RZ, |R18| ;  /* 0x00000000ff047229 */ /* 0x000fd40000000512 */
[----:B------:R-:W-:Y:S01]  /*1af0*/  IMAD.MOV.U32 R6, RZ, RZ, R4 ;  /* 0x000000ffff067224 */ /* 0x000fe200078e0004 */
[----:B0-----:R-:W-:-:S07]  /*1b00*/  MOV R4, 0x1b20 ;  /* 0x00001b2000047802 */ /* 0x001fce0000000f00 */
[----:B---3-5:R-:W-:Y:S05]  /*1b10*/  CALL.REL.NOINC `($_Z6m_stepPdiS_i6Matrix$__internal_accurate_pow) ;  /* 0x0000001800047944 */ /* 0x028fea0003c00000 */
[----:B------:R-:W-:Y:S05]  /*1b20*/  BSYNC.RECONVERGENT B0 ;  /* 0x0000000000007941 */ /* 0x000fea0003800200 */
.L_x_39:
[C---:B------:R-:W-:Y:S01]  /*1b30*/  DADD R16, R18.reuse, 2 ;  /* 0x4000000012107429 */ /* 0x040fe20000000000 */
[----:B------:R-:W-:Y:S01]  /*1b40*/  BSSY.RECONVERGENT B0, `(.L_x_40) ;  /* 0x000000e000007945 */ /* 0x000fe20003800200 */
[C---:B------:R-:W-:Y:S02]  /*1b50*/  DSETP.NEU.AND P1, PT, R18.reuse, RZ, PT ;  /* 0x000000ff1200722a */ /* 0x040fe40003f2d000 */
[----:B------:R-:W-:-:S04]  /*1b60*/  DSETP.NEU.AND P0, PT, R18, 1, PT ;  /* 0x3ff000001200742a */ /* 0x000fc80003f0d000 */
[----:B------:R-:W-:Y:S02]  /*1b70*/  FSEL R4, R5, RZ, P1 ;  /* 0x000000ff05047208 */ /* 0x000fe40000800000 */
[----:B------:R-:W-:Y:S02]  /*1b80*/  LOP3.LUT R16, R17, 0x7ff00000, RZ, 0xc0, !PT ;  /* 0x7ff0000011107812 */ /* 0x000fe400078ec0ff */
[----:B------:R-:W-:Y:S02]  /*1b90*/  FSEL R5, R6, RZ, P1 ;  /* 0x000000ff06057208 */ /* 0x000fe40000800000 */
[----:B------:R-:W-:-:S13]  /*1ba0*/  ISETP.NE.AND P2, PT, R16, 0x7ff00000, PT ;  /* 0x7ff000001000780c */ /* 0x000fda0003f45270 */
[----:B------:R-:W-:Y:S05]  /*1bb0*/  @P2 BRA `(.L_x_41) ;  /* 0x0000000000182947 */ /* 0x000fea0003800000 */
[----:B------:R-:W-:-:S14]  /*1bc0*/  DSETP.NAN.AND P1, PT, R18, R18, PT ;  /* 0x000000121200722a */ /* 0x000fdc0003f28000 */
[----:B------:R-:W-:Y:S01]  /*1bd0*/  @P1 DADD R4, R18, 2 ;  /* 0x4000000012041429 */ /* 0x000fe20000000000 */
[----:B------:R-:W-:Y:S10]  /*1be0*/  @P1 BRA `(.L_x_41) ;  /* 0x00000000000c1947 */ /* 0x000ff40003800000 */
[----:B------:R-:W-:-:S14]  /*1bf0*/  DSETP.NEU.AND P1, PT, |R18|, +INF , PT ;  /* 0x7ff000001200742a */ /* 0x000fdc0003f2d200 */
[----:B------:R-:W-:Y:S01]  /*1c00*/  @!P1 IMAD.MOV.U32 R4, RZ, RZ, 0x0 ;  /* 0x00000000ff049424 */ /* 0x000fe200078e00ff */
[----:B------:R-:W-:-:S07]  /*1c10*/  @!P1 MOV R5, 0x7ff00000 ;  /* 0x7ff0000000059802 */ /* 0x000fce0000000f00 */
.L_x_41:
[----:B------:R-:W-:Y:S05]  /*1c20*/  BSYNC.RECONVERGENT B0 ;  /* 0x0000000000007941 */ /* 0x000fea0003800200 */
.L_x_40:
[----:B------:R-:W-:Y:S02]  /*1c30*/  FSEL R18, R4, RZ, P0 ;  /* 0x000000ff04127208 */ /* 0x000fe40000000000 */
[----:B------:R-:W-:-:S06]  /*1c40*/  FSEL R19, R5, 1.875, P0 ;  /* 0x3ff0000005137808 */ /* 0x000fcc0000000000 */
[----:B------:R-:W-:-:S07]  /*1c50*/  DFMA R18, R20, R18, R22 ;  /* 0x000000121412722b */ /* 0x000fce0000000016 */
[----:B------:R0:W-:Y:S04]  /*1c60*/  STG.E.64 desc[UR12][R14.64+0xa0], R18 ;  /* 0x0000a0120e007986 */ /* 0x0001e8000c101b0c */
[----:B------:R-:W2:Y:S04]  /*1c70*/  LDG.E.64 R22, desc[UR12][R10.64+-0x8] ;  /* 0xfffff80c0a167981 */ /* 0x000ea8000c1e1b00 */
[----:B------:R0:W5:Y:S01]  /*1c80*/  LDG.E.64 R20, desc[UR12][R8.64+-0x8] ;  /* 0xfffff80c08147981 */ /* 0x000162000c1e1b00 */
[----:B------:R-:W-:Y:S01]  /*1c90*/  BSSY.RECONVERGENT B0, `(.L_x_42) ;  /* 0x0000006000007945 */ /* 0x000fe20003800200 */
[----:B--2---:R-:W-:-:S08]  /*1ca0*/  DADD R22, R22, -R2 ;  /* 0x0000000016167229 */ /* 0x004fd00000000802 */
[----:B------:R-:W-:-:S10]  /*1cb0*/  DADD R4, -RZ, |R22| ;  /* 0x00000000ff047229 */ /* 0x000fd40000000516 */
[----:B------:R-:W-:Y:S01]  /*1cc0*/  IMAD.MOV.U32 R6, RZ, RZ, R4 ;  /* 0x000000ffff067224 */ /* 0x000fe200078e0004 */
[----:B0-----:R-:W-:-:S07]  /*1cd0*/  MOV R4, 0x1cf0 ;  /* 0x00001cf000047802 */ /* 0x001fce0000000f00 */
[----:B-----5:R-:W-:Y:S05]  /*1ce0*/  CALL.REL.NOINC `($_Z6m_stepPdiS_i6Matrix$__internal_accurate_pow) ;  /* 0x0000001400907944 */ /* 0x020fea0003c00000 */
[----:B------:R-:W-:Y:S05]  /*1cf0*/  BSYNC.RECONVERGENT B0 ;  /* 0x0000000000007941 */ /* 0x000fea0003800200 */
.L_x_42:
[C---:B------:R-:W-:Y:S01]  /*1d00*/  DADD R16, R22.reuse, 2 ;  /* 0x4000000016107429 */ /* 0x040fe20000000000 */
[----:B------:R-:W-:Y:S01]  /*1d10*/  BSSY.RECONVERGENT B0, `(.L_x_43) ;  /* 0x000000f000007945 */ /* 0x000fe20003800200 */
[----:B------:R-:W-:-:S06]  /*1d20*/  DSETP.NEU.AND P0, PT, R22, RZ, PT ;  /* 0x000000ff1600722a */ /* 0x000fcc0003f0d000 */
[----:B------:R-:W-:Y:S02]  /*1d30*/  FSEL R4, R5, RZ, P0 ;  /* 0x000000ff05047208 */ /* 0x000fe40000000000 */
[----:B------:R-:W-:Y:S02]  /*1d40*/  LOP3.LUT R16, R17, 0x7ff00000, RZ, 0xc0, !PT ;  /* 0x7ff0000011107812 */ /* 0x000fe400078ec0ff */
[----:B------:R-:W-:Y:S02]  /*1d50*/  FSEL R5, R6, RZ, P0 ;  /* 0x000000ff06057208 */ /* 0x000fe40000000000 */
[----:B------:R-:W-:-:S13]  /*1d60*/  ISETP.NE.AND P1, PT, R16, 0x7ff00000, PT ;  /* 0x7ff000001000780c */ /* 0x000fda0003f25270 */
[----:B------:R-:W-:Y:S05]  /*1d70*/  @P1 BRA `(.L_x_44) ;  /* 0x0000000000201947 */ /* 0x000fea0003800000 */
[----:B------:R-:W-:-:S14]  /*1d80*/  DSETP.NAN.AND P0, PT, R22, R22, PT ;  /* 0x000000161600722a */ /* 0x000fdc0003f08000 */
[----:B------:R-:W-:Y:S05]  /*1d90*/  @P0 BRA `(.L_x_45) ;  /* 0x0000000000140947 */ /* 0x000fea0003800000 */
[----:B------:R-:W-:-:S14]  /*1da0*/  DSETP.NEU.AND P0, PT, |R22|, +INF , PT ;  /* 0x7ff000001600742a */ /* 0x000fdc0003f0d200 */
[----:B------:R-:W-:Y:S05]  /*1db0*/  @P0 BRA `(.L_x_44) ;  /* 0x0000000000100947 */ /* 0x000fea0003800000 */
[----:B------:R-:W-:Y:S02]  /*1dc0*/  IMAD.MOV.U32 R4, RZ, RZ, 0x0 ;  /* 0x00000000ff047424 */ /* 0x000fe400078e00ff */
[----:B------:R-:W-:Y:S01]  /*1dd0*/  IMAD.MOV.U32 R5, RZ, RZ, 0x7ff00000 ;  /* 0x7ff00000ff057424 */ /* 0x000fe200078e00ff */
[----:B------:R-:W-:Y:S06]  /*1de0*/  BRA `(.L_x_44) ;  /* 0x0000000000047947 */ /* 0x000fec0003800000 */
.L_x_45:
[----:B------:R-:W-:-:S11]  /*1df0*/  DADD R4, R22, 2 ;  /* 0x4000000016047429 */ /* 0x000fd60000000000 */
.L_x_44:
[----:B------:R-:W-:Y:S05]  /*1e00*/  BSYNC.RECONVERGENT B0 ;  /* 0x0000000000007941 */ /* 0x000fea0003800200 */
.L_x_43:
[----:B------:R-:W-:-:S06]  /*1e10*/  DSETP.NEU.AND P0, PT, R22, 1, PT ;  /* 0x3ff000001600742a */ /* 0x000fcc0003f0d000 */
        /* <DEDUP_REMOVED lines=13> */
.L_x_46:
        /* <DEDUP_REMOVED lines=15> */
.L_x_49:
[----:B------:R-:W-:-:S11]  /*1fe0*/  DADD R4, R22, 2 ;  /* 0x4000000016047429 */ /* 0x000fd60000000000 */
.L_x_48:
[----:B------:R-:W-:Y:S05]  /*1ff0*/  BSYNC.RECONVERGENT B0 ;  /* 0x0000000000007941 */ /* 0x000fea0003800200 */
.L_x_47:
        /* <DEDUP_REMOVED lines=14> */
.L_x_50:
        /* <DEDUP_REMOVED lines=15> */
.L_x_53:
[----:B------:R-:W-:-:S11]  /*21d0*/  DADD R4, R22, 2 ;  /* 0x4000000016047429 */ /* 0x000fd60000000000 */
.L_x_52:
[----:B------:R-:W-:Y:S05]  /*21e0*/  BSYNC.RECONVERGENT B0 ;  /* 0x0000000000007941 */ /* 0x000fea0003800200 */
.L_x_51:
[----:B------:R-:W-:Y:S01]  /*21f0*/  DSETP.NEU.AND P0, PT, R22, 1, PT ;  /* 0x3ff000001600742a */ /* 0x000fe20003f0d000 */
[----:B------:R-:W-:Y:S01]  /*2200*/  UIADD3 UR4, UPT, UPT, UR4, 0x4, URZ ;  /* 0x0000000404047890 */ /* 0x000fe2000fffe0ff */
[----:B------:R-:W-:-:S03]  /*2210*/  IADD3 R10, P1, PT, R10, 0x20, RZ ;  /* 0x000000200a0a7810 */ /* 0x000fc60007f3e0ff */
[----:B------:R-:W-:Y:S01]  /*2220*/  UISETP.NE.AND UP0, UPT, UR4, URZ, UPT ;  /* 0x000000ff0400728c */ /* 0x000fe2000bf05270 */
[----:B------:R-:W-:Y:S01]  /*2230*/  FSEL R22, R4, RZ, P0 ;  /* 0x000000ff04167208 */ /* 0x000fe20000000000 */
[----:B------:R-:W-:Y:S01]  /*2240*/  IMAD.X R11, RZ, RZ, R11, P1 ;  /* 0x000000ffff0b7224 */ /* 0x000fe200008e060b */
[----:B------:R-:W-:Y:S02]  /*2250*/  FSEL R23, R5, 1.875, P0 ;  /* 0x3ff0000005177808 */ /* 0x000fe40000000000 */
[----:B------:R-:W-:-:S04]  /*2260*/  IADD3 R8, P0, PT, R8, 0x20, RZ ;  /* 0x0000002008087810 */ /* 0x000fc80007f1e0ff */
[----:B------:R-:W-:Y:S01]  /*2270*/  DFMA R22, R20, R22, R18 ;  /* 0x000000161416722b */ /* 0x000fe20000000012 */
[----:B------:R-:W-:-:S06]  /*2280*/  IADD3.X R9, PT, PT, RZ, R9, RZ, P0, !PT ;  /* 0x00000009ff097210 */ /* 0x000fcc00007fe4ff */
[----:B------:R0:W-:Y:S01]  /*2290*/  STG.E.64 desc[UR12][R14.64+0xa0], R22 ;  /* 0x0000a0160e007986 */ /* 0x0001e2000c101b0c */
[----:B------:R-:W-:Y:S05]  /*22a0*/  BRA.U UP0, `(.L_x_54) ;  /* 0xfffffff500fc7547 */ /* 0x000fea000b83ffff */
[----:B------:R-:W1:Y:S02]  /*22b0*/  LDCU UR6, c[0x0][0x3a0] ;  /* 0x00007400ff0677ac */ /* 0x000e640008000800 */
[----:B-1----:R-:W-:-:S12]  /*22c0*/  ULOP3.LUT UR4, UR6, 0x7ffffffc, URZ, 0xc0, !UPT ;  /* 0x7ffffffc06047892 */ /* 0x002fd8000f8ec0ff */
.L_x_38:
[----:B------:R-:W-:-:S09]  /*22d0*/  ULOP3.LUT UP0, UR5, UR6, 0x3, URZ, 0xc0, !UPT ;  /* 0x0000000306057892 */ /* 0x000fd2000f80c0ff */
[----:B------:R-:W-:Y:S05]  /*22e0*/  BRA.U !UP0, `(.L_x_37) ;  /* 0x0000000108d07547 */ /* 0x000fea000b800000 */
[----:B-12-4-:R-:W1:Y:S01]  /*22f0*/  LDC.64 R8, c[0x0][0x3a8] ;  /* 0x0000ea00ff087b82 */ /* 0x016e620000000a00 */
[----:B------:R-:W2:Y:S01]  /*2300*/  LDCU UR8, c[0x0][0x388] ;  /* 0x00007100ff0877ac */ /* 0x000ea20008000800 */
[----:B------:R-:W-:Y:S01]  /*2310*/  VIADD R5, R0, UR4 ;  /* 0x0000000400057c36 */ /* 0x000fe20008000000 */
[----:B------:R-:W4:Y:S01]  /*2320*/  LDCU.64 UR10, c[0x0][0x380] ;  /* 0x00007000ff0a77ac */ /* 0x000f220008000a00 */
[----:B------:R-:W-:Y:S02]  /*2330*/  UIMAD.WIDE.U32 UR6, UR4, 0x8, URZ ;  /* 0x00000008040678a5 */ /* 0x000fe4000f8e00ff */
[----:B------:R-:W-:Y:S02]  /*2340*/  UIADD3 UR5, UPT, UPT, -UR5, URZ, URZ ;  /* 0x000000ff05057290 */ /* 0x000fe4000fffe1ff */
[----:B--2---:R-:W-:-:S04]  /*2350*/  UIMAD.WIDE UR6, UR8, 0x8, UR6 ;  /* 0x00000008080678a5 */ /* 0x004fc8000f8e0206 */
[----:B----4-:R-:W-:Y:S01]  /*2360*/  UIADD3 UR4, UP0, UPT, UR6, UR10, URZ ;  /* 0x0000000a06047290 */ /* 0x010fe2000ff1e0ff */
[----:B-1----:R-:W-:-:S03]  /*2370*/  IMAD.WIDE.U32 R8, R5, 0x8, R8 ;  /* 0x0000000805087825 */ /* 0x002fc600078e0008 */
[----:B------:R-:W-:Y:S01]  /*2380*/  UIADD3.X UR6, UPT, UPT, UR7, UR11, URZ, UP0, !UPT ;  /* 0x0000000b07067290 */ /* 0x000fe200087fe4ff */
[----:B------:R-:W-:-:S11]  /*2390*/  IMAD.MOV.U32 R0, RZ, RZ, R8 ;  /* 0x000000ffff007224 */ /* 0x000fd600078e0008 */
.L_x_59:
[----:B------:R-:W-:Y:S02]  /*23a0*/  IMAD.U32 R16, RZ, RZ, UR4 ;  /* 0x00000004ff107e24 */ /* 0x000fe4000f8e00ff */
[----:B------:R-:W-:-:S05]  /*23b0*/  IMAD.U32 R17, RZ, RZ, UR6 ;  /* 0x00000006ff117e24 */ /* 0x000fca000f8e00ff */
[----:B------:R-:W2:Y:S01]  /*23c0*/  LDG.E.64 R10, desc[UR12][R16.64] ;  /* 0x0000000c100a7981 */ /* 0x000ea2000c1e1b00 */
[----:B------:R-:W-:-:S05]  /*23d0*/  IMAD.MOV.U32 R8, RZ, RZ, R0 ;  /* 0x000000ffff087224 */ /* 0x000fca00078e0000 */
[----:B------:R1:W5:Y:S01]  /*23e0*/  LDG.E.64 R18, desc[UR12][R8.64] ;  /* 0x0000000c08127981 */ /* 0x000362000c1e1b00 */
[----:B------:R-:W-:Y:S01]  /*23f0*/  BSSY.RECONVERGENT B0, `(.L_x_55) ;  /* 0x0000006000007945 */ /* 0x000fe20003800200 */
[----:B--2---:R-:W-:-:S08]  /*2400*/  DADD R10, R10, -R2 ;  /* 0x000000000a0a7229 */ /* 0x004fd00000000802 */
[----:B------:R-:W-:-:S10]  /*2410*/  DADD R4, -RZ, |R10| ;  /* 0x00000000ff047229 */ /* 0x000fd4000000050a */
[----:B------:R-:W-:Y:S01]  /*2420*/  IMAD.MOV.U32 R6, RZ, RZ, R4 ;  /* 0x000000ffff067224 */ /* 0x000fe200078e0004 */
[----:B-1----:R-:W-:-:S07]  /*2430*/  MOV R4, 0x2450 ;  /* 0x0000245000047802 */ /* 0x002fce0000000f00 */
[----:B0--3-5:R-:W-:Y:S05]  /*2440*/  CALL.REL.NOINC `($_Z6m_stepPdiS_i6Matrix$__internal_accurate_pow) ;  /* 0x0000000c00b87944 */ /* 0x029fea0003c00000 */
[----:B------:R-:W-:Y:S05]  /*2450*/  BSYNC.RECONVERGENT B0 ;  /* 0x0000000000007941 */ /* 0x000fea0003800200 */
.L_x_55:
        /* <DEDUP_REMOVED lines=15> */
.L_x_58:
[----:B------:R-:W-:-:S11]  /*2550*/  DADD R4, R10, 2 ;  /* 0x400000000a047429 */ /* 0x000fd60000000000 */
.L_x_57:
[----:B------:R-:W-:Y:S05]  /*2560*/  BSYNC.RECONVERGENT B0 ;  /* 0x0000000000007941 */ /* 0x000fea0003800200 */
.L_x_56:
[----:B------:R-:W-:Y:S01]  /*2570*/  DSETP.NEU.AND P0, PT, R10, 1, PT ;  /* 0x3ff000000a00742a */ /* 0x000fe20003f0d000 */
[----:B------:R-:W-:Y:S02]  /*2580*/  UIADD3 UR4, UP0, UPT, UR4, 0x8, URZ ;  /* 0x0000000804047890 */ /* 0x000fe4000ff1e0ff */
[----:B------:R-:W-:Y:S02]  /*2590*/  UIADD3 UR5, UPT, UPT, UR5, 0x1, URZ ;  /* 0x0000000105057890 */ /* 0x000fe4000fffe0ff */
[----:B------:R-:W-:Y:S01]  /*25a0*/  UIADD3.X UR6, UPT, UPT, URZ, UR6, URZ, UP0, !UPT ;  /* 0x00000006ff067290 */ /* 0x000fe200087fe4ff */
[----:B------:R-:W-:Y:S01]  /*25b0*/  FSEL R4, R4, RZ, P0 ;  /* 0x000000ff04047208 */ /* 0x000fe20000000000 */
[----:B------:R-:W-:Y:S01]  /*25c0*/  UISETP.NE.AND UP0, UPT, UR5, URZ, UPT ;  /* 0x000000ff0500728c */ /* 0x000fe2000bf05270 */
[----:B------:R-:W-:Y:S02]  /*25d0*/  FSEL R5, R5, 1.875, P0 ;  /* 0x3ff0000005057808 */ /* 0x000fe40000000000 */
[----:B------:R-:W-:-:S04]  /*25e0*/  IADD3 R0, P0, PT, R0, 0x8, RZ ;  /* 0x0000000800007810 */ /* 0x000fc80007f1e0ff */
[----:B------:R-:W-:Y:S01]  /*25f0*/  DFMA R22, R18, R4, R22 ;  /* 0x000000041216722b */ /* 0x000fe20000000016 */
[----:B------:R-:W-:-:S06]  /*2600*/  IADD3.X R9, PT, PT, RZ, R9, RZ, P0, !PT ;  /* 0x00000009ff097210 */ /* 0x000fcc00007fe4ff */
[----:B------:R0:W-:Y:S01]  /*2610*/  STG.E.64 desc[UR12][R14.64+0xa0], R22 ;  /* 0x0000a0160e007986 */ /* 0x0001e2000c101b0c */
[----:B------:R-:W-:Y:S05]  /*2620*/  BRA.U UP0, `(.L_x_59) ;  /* 0xfffffffd005c7547 */ /* 0x000fea000b83ffff */
.L_x_37:
[----:B---3--:R-:W3:Y:S01]  /*2630*/  MUFU.RCP64H R3, R13 ;  /* 0x0000000d00037308 */ /* 0x008ee20000001800 */
[----:B------:R-:W-:Y:S01]  /*2640*/  IMAD.MOV.U32 R2, RZ, RZ, 0x1 ;  /* 0x00000001ff027424 */ /* 0x000fe200078e00ff */
[----:B------:R-:W-:Y:S01]  /*2650*/  FSETP.GEU.AND P1, PT, |R23|, 6.5827683646048100446e-37, PT ;  /* 0x036000001700780b */ /* 0x000fe20003f2e200 */
[----:B------:R-:W-:Y:S04]  /*2660*/  BSSY.RECONVERGENT B0, `(.L_x_60) ;  /* 0x0000010000007945 */ /* 0x000fe80003800200 */
[----:B---3--:R-:W-:-:S08]  /*2670*/  DFMA R4, R2, -R12, 1 ;  /* 0x3ff000000204742b */ /* 0x008fd0000000080c */
[----:B------:R-:W-:-:S08]  /*2680*/  DFMA R4, R4, R4, R4 ;  /* 0x000000040404722b */ /* 0x000fd00000000004 */
[----:B------:R-:W-:-:S08]  /*2690*/  DFMA R4, R2, R4, R2 ;  /* 0x000000040204722b */ /* 0x000fd00000000002 */
[----:B------:R-:W-:-:S08]  /*26a0*/  DFMA R2, R4, -R12, 1 ;  /* 0x3ff000000402742b */ /* 0x000fd0000000080c */
[----:B------:R-:W-:-:S08]  /*26b0*/  DFMA R6, R4, R2, R4 ;  /* 0x000000020406722b */ /* 0x000fd00000000004 */
[----:B------:R-:W-:-:S08]  /*26c0*/  DMUL R2, R6, R22 ;  /* 0x0000001606027228 */ /* 0x000fd00000000000 */
[----:B------:R-:W-:-:S08]  /*26d0*/  DFMA R4, R2, -R12, R22 ;  /* 0x8000000c0204722b */ /* 0x000fd00000000016 */
[----:B------:R-:W-:-:S10]  /*26e0*/  DFMA R2, R6, R4, R2 ;  /* 0x000000040602722b */ /* 0x000fd40000000002 */
[----:B------:R-:W-:-:S05]  /*26f0*/  FFMA R0, RZ, R13, R3 ;  /* 0x0000000dff007223 */ /* 0x000fca0000000003 */
[----:B------:R-:W-:-:S13]  /*2700*/  FSETP.GT.AND P0, PT, |R0|, 1.469367938527859385e-39, PT ;  /* 0x001000000000780b */ /* 0x000fda0003f04200 */
[----:B------:R-:W-:Y:S05]  /*2710*/  @P0 BRA P1, `(.L_x_61) ;  /* 0x0000000000100947 */ /* 0x000fea0000800000 */
[----:B------:R-:W-:Y:S01]  /*2720*/  IMAD.MOV.U32 R4, RZ, RZ, R12 ;  /* 0x000000ffff047224 */ /* 0x000fe200078e000c */
[----:B-12-4-:R-:W-:Y:S01]  /*2730*/  MOV R8, 0x2760 ;  /* 0x0000276000087802 */ /* 0x016fe20000000f00 */
[----:B------:R-:W-:-:S07]  /*2740*/  IMAD.MOV.U32 R5, RZ, RZ, R13 ;  /* 0x000000ffff057224 */ /* 0x000fce00078e000d */
[----:B0-----:R-:W-:Y:S05]  /*2750*/  CALL.REL.NOINC `($__internal_0_$__cuda_sm20_div_rn_f64_full) ;  /* 0x0000000000c87944 */ /* 0x001fea0003c00000 */
.L_x_61:
[----:B------:R-:W-:Y:S05]  /*2760*/  BSYNC.RECONVERGENT B0 ;  /* 0x0000000000007941 */ /* 0x000fea0003800200 */
.L_x_60:
[----:B------:R-:W3:Y:S01]  /*2770*/  MUFU.RSQ64H R7, R3 ;  /* 0x0000000300077308 */ /* 0x000ee20000001c00 */
[----:B------:R-:W-:Y:S01]  /*2780*/  VIADD R6, R3, 0xfcb00000 ;  /* 0xfcb0000003067836 */ /* 0x000fe20000000000 */
[----:B------:R-:W-:Y:S01]  /*2790*/  BSSY.RECONVERGENT B0, `(.L_x_62) ;  /* 0x0000013000007945 */ /* 0x000fe20003800200 */
[----:B-12-4-:R-:W-:Y:S02]  /*27a0*/  IMAD.MOV.U32 R8, RZ, RZ, 0x0 ;  /* 0x00000000ff087424 */ /* 0x016fe400078e00ff */
[----:B------:R-:W-:Y:S01]  /*27b0*/  IMAD.MOV.U32 R9, RZ, RZ, 0x3fd80000 ;  /* 0x3fd80000ff097424 */ /* 0x000fe200078e00ff */
[----:B------:R-:W-:Y:S01]  /*27c0*/  ISETP.GE.U32.AND P0, PT, R6, 0x7ca00000, PT ;  /* 0x7ca000000600780c */ /* 0x000fe20003f06070 */
[----:B---3--:R-:W-:-:S08]  /*27d0*/  DMUL R4, R6, R6 ;  /* 0x0000000606047228 */ /* 0x008fd00000000000 */
[----:B------:R-:W-:-:S08]  /*27e0*/  DFMA R4, -R4, R2, 1 ;  /* 0x3ff000000404742b */ /* 0x000fd00000000102 */
[----:B------:R-:W-:Y:S02]  /*27f0*/  DFMA R8, R4, R8, 0.5 ;  /* 0x3fe000000408742b */ /* 0x000fe40000000008 */
[----:B------:R-:W-:-:S08]  /*2800*/  DMUL R4, R6, R4 ;  /* 0x0000000406047228 */ /* 0x000fd00000000000 */
[----:B------:R-:W-:-:S08]  /*2810*/  DFMA R10, R8, R4, R6 ;  /* 0x00000004080a722b */ /* 0x000fd00000000006 */
[----:B------:R-:W-:Y:S02]  /*2820*/  DMUL R16, R10, R2 ;  /* 0x000000020a107228 */ /* 0x000fe40000000000 */
[----:B------:R-:W-:Y:S02]  /*2830*/  VIADD R9, R11, 0xfff00000 ;  /* 0xfff000000b097836 */ /* 0x000fe40000000000 */
[----:B------:R-:W-:-:S04]  /*2840*/  IMAD.MOV.U32 R8, RZ, RZ, R10 ;  /* 0x000000ffff087224 */ /* 0x000fc800078e000a */
[----:B------:R-:W-:-:S08]  /*2850*/  DFMA R18, R16, -R16, R2 ;  /* 0x800000101012722b */ /* 0x000fd00000000002 */
[----:B------:R-:W-:Y:S01]  /*2860*/  DFMA R4, R18, R8, R16 ;  /* 0x000000081204722b */ /* 0x000fe20000000010 */
[----:B------:R-:W-:Y:S10]  /*2870*/  @!P0 BRA `(.L_x_63) ;  /* 0x0000000000108947 */ /* 0x000ff40003800000 */
[----:B------:R-:W-:Y:S01]  /*2880*/  IMAD.MOV.U32 R4, RZ, RZ, R2 ;  /* 0x000000ffff047224 */ /* 0x000fe200078e0002 */
[----:B------:R-:W-:Y:S02]  /*2890*/  MOV R5, R3 ;  /* 0x0000000300057202 */ /* 0x000fe40000000f00 */
[----:B------:R-:W-:-:S07]  /*28a0*/  MOV R0, 0x28c0 ;  /* 0x000028c000007802 */ /* 0x000fce0000000f00 */
[----:B0-----:R-:W-:Y:S05]  /*28b0*/  CALL.REL.NOINC `($__internal_1_$__cuda_sm20_dsqrt_rn_f64_mediumpath_v1) ;  /* 0x0000000400e87944 */ /* 0x001fea0003c00000 */
.L_x_63:
[----:B------:R-:W-:Y:S05]  /*28c0*/  BSYNC.RECONVERGENT B0 ;  /* 0x0000000000007941 */ /* 0x000fea0003800200 */
.L_x_62:
[----:B------:R-:W1:Y:S01]  /*28d0*/  LDCU UR4, c[0x0][0x3a0] ;  /* 0x00007400ff0477ac */ /* 0x000e620008000800 */
[----:B------:R-:W-:Y:S01]  /*28e0*/  IMAD.MOV.U32 R2, RZ, RZ, 0x1 ;  /* 0x00000001ff027424 */ /* 0x000fe200078e00ff */
[----:B------:R2:W-:Y:S01]  /*28f0*/  STG.E.64 desc[UR12][R14.64+0xa0], R4 ;  /* 0x0000a0040e007986 */ /* 0x0005e2000c101b0c */
[----:B------:R-:W-:Y:S01]  /*2900*/  FSETP.GEU.AND P1, PT, |R13|, 6.5827683646048100446e-37, PT ;  /* 0x036000000d00780b */ /* 0x000fe20003f2e200 */
[----:B------:R-:W-:Y:S01]  /*2910*/  BSSY.RECONVERGENT B0, `(.L_x_64) ;  /* 0x0000014000007945 */ /* 0x000fe20003800200 */
[----:B-1----:R-:W1:Y:S08]  /*2920*/  I2F.F64 R6, UR4 ;  /* 0x0000000400067d12 */ /* 0x002e700008201c00 */
[----:B-1----:R-:W1:Y:S02]  /*2930*/  MUFU.RCP64H R3, R7 ;  /* 0x0000000700037308 */ /* 0x002e640000001800 */
[----:B-1----:R-:W-:-:S08]  /*2940*/  DFMA R8, -R6, R2, 1 ;  /* 0x3ff000000608742b */ /* 0x002fd00000000102 */
[----:B------:R-:W-:-:S08]  /*2950*/  DFMA R8, R8, R8, R8 ;  /* 0x000000080808722b */ /* 0x000fd00000000008 */
[----:B------:R-:W-:-:S08]  /*2960*/  DFMA R8, R2, R8, R2 ;  /* 0x000000080208722b */ /* 0x000fd00000000002 */
[----:B------:R-:W-:-:S08]  /*2970*/  DFMA R2, -R6, R8, 1 ;  /* 0x3ff000000602742b */ /* 0x000fd00000000108 */
[----:B------:R-:W-:-:S08]  /*2980*/  DFMA R2, R8, R2, R8 ;  /* 0x000000020802722b */ /* 0x000fd00000000008 */
[----:B------:R-:W-:-:S08]  /*2990*/  DMUL R8, R2, R12 ;  /* 0x0000000c02087228 */ /* 0x000fd00000000000 */
[----:B------:R-:W-:-:S08]  /*29a0*/  DFMA R10, -R6, R8, R12 ;  /* 0x00000008060a722b */ /* 0x000fd0000000010c */
[----:B------:R-:W-:-:S10]  /*29b0*/  DFMA R2, R2, R10, R8 ;  /* 0x0000000a0202722b */ /* 0x000fd40000000008 */
[----:B------:R-:W-:-:S05]  /*29c0*/  FFMA R0, RZ, R7, R3 ;  /* 0x00000007ff007223 */ /* 0x000fca0000000003 */
[----:B------:R-:W-:-:S13]  /*29d0*/  FSETP.GT.AND P0, PT, |R0|, 1.469367938527859385e-39, PT ;  /* 0x001000000000780b */ /* 0x000fda0003f04200 */
[----:B--2---:R-:W-:Y:S05]  /*29e0*/  @P0 BRA P1, `(.L_x_65) ;  /* 0x0000000000180947 */ /* 0x004fea0000800000 */
[----:B0-----:R-:W-:Y:S01]  /*29f0*/  IMAD.MOV.U32 R22, RZ, RZ, R12 ;  /* 0x000000ffff167224 */ /* 0x001fe200078e000c */
[----:B------:R-:W-:Y:S01]  /*2a00*/  MOV R8, 0x2a50 ;  /* 0x00002a5000087802 */ /* 0x000fe20000000f00 */
[----:B------:R-:W-:Y:S02]  /*2a10*/  IMAD.MOV.U32 R23, RZ, RZ, R13 ;  /* 0x000000ffff177224 */ /* 0x000fe400078e000d */
[----:B------:R-:W-:Y:S02]  /*2a20*/  IMAD.MOV.U32 R4, RZ, RZ, R6 ;  /* 0x000000ffff047224 */ /* 0x000fe400078e0006 */
[----:B------:R-:W-:-:S07]  /*2a30*/  IMAD.MOV.U32 R5, RZ, RZ, R7 ;  /* 0x000000ffff057224 */ /* 0x000fce00078e0007 */
[----:B------:R-:W-:Y:S05]  /*2a40*/  CALL.REL.NOINC `($__internal_0_$__cuda_sm20_div_rn_f64_full) ;  /* 0x00000000000c7944 */ /* 0x000fea0003c00000 */
.L_x_65:
[----:B------:R-:W-:Y:S05]  /*2a50*/  BSYNC.RECONVERGENT B0 ;  /* 0x0000000000007941 */ /* 0x000fea0003800200 */
.L_x_64:
[----:B------:R-:W-:Y:S01]  /*2a60*/  STG.E.64 desc[UR12][R14.64], R2 ;  /* 0x000000020e007986 */ /* 0x000fe2000c101b0c */
[----:B------:R-:W-:Y:S05]  /*2a70*/  EXIT ;  /* 0x000000000000794d */ /* 0x000fea0003800000 */
        .weak           $__internal_0_$__cuda_sm20_div_rn_f64_full
        .type           $__internal_0_$__cuda_sm20_div_rn_f64_full,@function
        .size           $__internal_0_$__cuda_sm20_div_rn_f64_full,($__internal_1_$__cuda_sm20_dsqrt_rn_f64_mediumpath_v1 - $__internal_0_$__cuda_sm20_div_rn_f64_full)
$__internal_0_$__cuda_sm20_div_rn_f64_full:
[C---:B------:R-:W-:Y:S01]  /*2a80*/  FSETP.GEU.AND P0, PT, |R5|.reuse, 1.469367938527859385e-39, PT ;  /* 0x001000000500780b */ /* 0x040fe20003f0e200 */
[----:B------:R-:W-:Y:S01]  /*2a90*/  IMAD.MOV.U32 R7, RZ, RZ, R23 ;  /* 0x000000ffff077224 */ /* 0x000fe200078e0017 */
[C---:B------:R-:W-:Y:S01]  /*2aa0*/  LOP3.LUT R2, R5.reuse, 0x800fffff, RZ, 0xc0, !PT ;  /* 0x800fffff05027812 */ /* 0x040fe200078ec0ff */
[----:B------:R-:W-:Y:S01]  /*2ab0*/  IMAD.MOV.U32 R10, RZ, RZ, 0x1 ;  /* 0x00000001ff0a7424 */ /* 0x000fe200078e00ff */
[----:B------:R-:W-:Y:S01]  /*2ac0*/  LOP3.LUT R24, R5, 0x7ff00000, RZ, 0xc0, !PT ;  /* 0x7ff0000005187812 */ /* 0x000fe200078ec0ff */
[----:B------:R-:W-:Y:S01]  /*2ad0*/  IMAD.MOV.U32 R6, RZ, RZ, R22 ;  /* 0x000000ffff067224 */ /* 0x000fe200078e0016 */
[----:B------:R-:W-:Y:S01]  /*2ae0*/  LOP3.LUT R3, R2, 0x3ff00000, RZ, 0xfc, !PT ;  /* 0x3ff0000002037812 */ /* 0x000fe200078efcff */
[----:B------:R-:W-:Y:S01]  /*2af0*/  IMAD.MOV.U32 R2, RZ, RZ, R4 ;  /* 0x000000ffff027224 */ /* 0x000fe200078e0004 */
[C---:B------:R-:W-:Y:S01]  /*2b00*/  FSETP.GEU.AND P2, PT, |R7|.reuse, 1.469367938527859385e-39, PT ;  /* 0x001000000700780b */ /* 0x040fe20003f4e200 */
[----:B------:R-:W-:Y:S01]  /*2b10*/  BSSY.RECONVERGENT B1, `(.L_x_66) ;  /* 0x0000050000017945 */ /* 0x000fe20003800200 */
[----:B------:R-:W-:-:S03]  /*2b20*/  LOP3.LUT R9, R7, 0x7ff00000, RZ, 0xc0, !PT ;  /* 0x7ff0000007097812 */ /* 0x000fc600078ec0ff */
[----:B------:R-:W-:Y:S01]  /*2b30*/  @!P0 DMUL R2, R4, 8.98846567431157953865e+307 ;  /* 0x7fe0000004028828 */ /* 0x000fe20000000000 */
[----:B------:R-:W-:Y:S01]  /*2b40*/  ISETP.GE.U32.AND P1, PT, R9, R24, PT ;  /* 0x000000180900720c */ /* 0x000fe20003f26070 */
[----:B------:R-:W-:-:S04]  /*2b50*/  IMAD.MOV.U32 R25, RZ, RZ, R9 ;  /* 0x000000ffff197224 */ /* 0x000fc800078e0009 */
[----:B------:R-:W0:Y:S02]  /*2b60*/  MUFU.RCP64H R11, R3 ;  /* 0x00000003000b7308 */ /* 0x000e240000001800 */
[----:B------:R-:W-:Y:S02]  /*2b70*/  @!P2 LOP3.LUT R18, R5, 0x7ff00000, RZ, 0xc0, !PT ;  /* 0x7ff000000512a812 */ /* 0x000fe400078ec0ff */
[----:B------:R-:W-:Y:S02]  /*2b80*/  @!P0 LOP3.LUT R24, R3, 0x7ff00000, RZ, 0xc0, !PT ;  /* 0x7ff0000003188812 */ /* 0x000fe400078ec0ff */
[----:B------:R-:W-:Y:S02]  /*2b90*/  @!P2 ISETP.GE.U32.AND P3, PT, R9, R18, PT ;  /* 0x000000120900a20c */ /* 0x000fe40003f66070 */
[----:B------:R-:W-:Y:S01]  /*2ba0*/  MOV R18, 0x1ca00000 ;  /* 0x1ca0000000127802 */ /* 0x000fe20000000f00 */
[----:B------:R-:W-:Y:S01]  /*2bb0*/  VIADD R26, R24, 0xffffffff ;  /* 0xffffffff181a7836 */ /* 0x000fe20000000000 */
[----:B0-----:R-:W-:-:S08]  /*2bc0*/  DFMA R16, R10, -R2, 1 ;  /* 0x3ff000000a10742b */ /* 0x001fd00000000802 */
[----:B------:R-:W-:-:S08]  /*2bd0*/  DFMA R16, R16, R16, R16 ;  /* 0x000000101010722b */ /* 0x000fd00000000010 */
[----:B------:R-:W-:Y:S01]  /*2be0*/  DFMA R20, R10, R16, R10 ;  /* 0x000000100a14722b */ /* 0x000fe2000000000a */
[C---:B------:R-:W-:Y:S01]  /*2bf0*/  @!P2 SEL R17, R18.reuse, 0x63400000, !P3 ;  /* 0x634000001211a807 */ /* 0x040fe20005800000 */
[----:B------:R-:W-:Y:S01]  /*2c00*/  IMAD.MOV.U32 R10, RZ, RZ, R6 ;  /* 0x000000ffff0a7224 */ /* 0x000fe200078e0006 */
[----:B------:R-:W-:Y:S01]  /*2c10*/  SEL R11, R18, 0x63400000, !P1 ;  /* 0x63400000120b7807 */ /* 0x000fe20004800000 */
[----:B------:R-:W-:Y:S01]  /*2c20*/  @!P2 IMAD.MOV.U32 R16, RZ, RZ, RZ ;  /* 0x000000ffff10a224 */ /* 0x000fe200078e00ff */
[--C-:B------:R-:W-:Y:S02]  /*2c30*/  @!P2 LOP3.LUT R17, R17, 0x80000000, R7.reuse, 0xf8, !PT ;  /* 0x800000001111a812 */ /* 0x100fe400078ef807 */
[----:B------:R-:W-:Y:S01]  /*2c40*/  LOP3.LUT R11, R11, 0x800fffff, R7, 0xf8, !PT ;  /* 0x800fffff0b0b7812 */ /* 0x000fe200078ef807 */
[----:B------:R-:W-:Y:S01]  /*2c50*/  DFMA R22, R20, -R2, 1 ;  /* 0x3ff000001416742b */ /* 0x000fe20000000802 */
[----:B------:R-:W-:-:S06]  /*2c60*/  @!P2 LOP3.LUT R17, R17, 0x100000, RZ, 0xfc, !PT ;  /* 0x001000001111a812 */ /* 0x000fcc00078efcff */
[----:B------:R-:W-:Y:S02]  /*2c70*/  @!P2 DFMA R10, R10, 2, -R16 ;  /* 0x400000000a0aa82b */ /* 0x000fe40000000810 */
[----:B------:R-:W-:-:S08]  /*2c80*/  DFMA R22, R20, R22, R20 ;  /* 0x000000161416722b */ /* 0x000fd00000000014 */
[----:B------:R-:W-:Y:S01]  /*2c90*/  @!P2 LOP3.LUT R25, R11, 0x7ff00000, RZ, 0xc0, !PT ;  /* 0x7ff000000b19a812 */ /* 0x000fe200078ec0ff */
[----:B------:R-:W-:-:S04]  /*2ca0*/  DMUL R16, R22, R10 ;  /* 0x0000000a16107228 */ /* 0x000fc80000000000 */
[----:B------:R-:W-:-:S04]  /*2cb0*/  VIADD R19, R25, 0xffffffff ;  /* 0xffffffff19137836 */ /* 0x000fc80000000000 */
[----:B------:R-:W-:Y:S01]  /*2cc0*/  DFMA R20, R16, -R2, R10 ;  /* 0x800000021014722b */ /* 0x000fe2000000000a */
[----:B------:R-:W-:-:S04]  /*2cd0*/  ISETP.GT.U32.AND P0, PT, R19, 0x7feffffe, PT ;  /* 0x7feffffe1300780c */ /* 0x000fc80003f04070 */
[----:B------:R-:W-:-:S03]  /*2ce0*/  ISETP.GT.U32.OR P0, PT, R26, 0x7feffffe, P0 ;  /* 0x7feffffe1a00780c */ /* 0x000fc60000704470 */
[----:B------:R-:W-:-:S10]  /*2cf0*/  DFMA R16, R22, R20, R16 ;  /* 0x000000141610722b */ /* 0x000fd40000000010 */
[----:B------:R-:W-:Y:S05]  /*2d00*/  @P0 BRA `(.L_x_67) ;  /* 0x00000000006c0947 */ /* 0x000fea0003800000 */
[----:B------:R-:W-:-:S04]  /*2d10*/  LOP3.LUT R20, R5, 0x7ff00000, RZ, 0xc0, !PT ;  /* 0x7ff0000005147812 */ /* 0x000fc800078ec0ff */
[CC--:B------:R-:W-:Y:S02]  /*2d20*/  VIADDMNMX R6, R9.reuse, -R20.reuse, 0xb9600000, !PT ;  /* 0xb960000009067446 */ /* 0x0c0fe40007800914 */
[----:B------:R-:W-:Y:S02]  /*2d30*/  ISETP.GE.U32.AND P0, PT, R9, R20, PT ;  /* 0x000000140900720c */ /* 0x000fe40003f06070 */
[----:B------:R-:W-:Y:S02]  /*2d40*/  VIMNMX R6, PT, PT, R6, 0x46a00000, PT ;  /* 0x46a0000006067848 */ /* 0x000fe40003fe0100 */
[----:B------:R-:W-:-:S05]  /*2d50*/  SEL R9, R18, 0x63400000, !P0 ;  /* 0x6340000012097807 */ /* 0x000fca0004000000 */
[----:B------:R-:W-:Y:S02]  /*2d60*/  IMAD.IADD R9, R6, 0x1, -R9 ;  /* 0x0000000106097824 */ /* 0x000fe400078e0a09 */
[----:B------:R-:W-:Y:S02]  /*2d70*/  IMAD.MOV.U32 R6, RZ, RZ, RZ ;  /* 0x000000ffff067224 */ /* 0x000fe400078e00ff */
[----:B------:R-:W-:-:S06]  /*2d80*/  VIADD R7, R9, 0x7fe00000 ;  /* 0x7fe0000009077836 */ /* 0x000fcc0000000000 */
[----:B------:R-:W-:-:S10]  /*2d90*/  DMUL R18, R16, R6 ;  /* 0x0000000610127228 */ /* 0x000fd40000000000 */
[----:B------:R-:W-:-:S13]  /*2da0*/  FSETP.GTU.AND P0, PT, |R19|, 1.469367938527859385e-39, PT ;  /* 0x001000001300780b */ /* 0x000fda0003f0c200 */
[----:B------:R-:W-:Y:S05]  /*2db0*/  @P0 BRA `(.L_x_68) ;  /* 0x0000000000940947 */ /* 0x000fea0003800000 */
[----:B------:R-:W-:Y:S01]  /*2dc0*/  DFMA R2, R16, -R2, R10 ;  /* 0x800000021002722b */ /* 0x000fe2000000000a */
[----:B------:R-:W-:-:S09]  /*2dd0*/  IMAD.MOV.U32 R6, RZ, RZ, RZ ;  /* 0x000000ffff067224 */ /* 0x000fd200078e00ff */
[C---:B------:R-:W-:Y:S02]  /*2de0*/  FSETP.NEU.AND P0, PT, R3.reuse, RZ, PT ;  /* 0x000000ff0300720b */ /* 0x040fe40003f0d000 */
[----:B------:R-:W-:-:S04]  /*2df0*/  LOP3.LUT R5, R3, 0x80000000, R5, 0x48, !PT ;  /* 0x8000000003057812 */ /* 0x000fc800078e4805 */
[----:B------:R-:W-:-:S07]  /*2e00*/  LOP3.LUT R7, R5, R7, RZ, 0xfc, !PT ;  /* 0x0000000705077212 */ /* 0x000fce00078efcff */
[----:B------:R-:W-:Y:S05]  /*2e10*/  @!P0 BRA `(.L_x_68) ;  /* 0x00000000007c8947 */ /* 0x000fea0003800000 */
[----:B------:R-:W-:Y:S01]  /*2e20*/  IADD3 R3, PT, PT, -R9, RZ, RZ ;  /* 0x000000ff09037210 */ /* 0x000fe20007ffe1ff */
[----:B------:R-:W-:Y:S01]  /*2e30*/  IMAD.MOV.U32 R2, RZ, RZ, RZ ;  /* 0x000000ffff027224 */ /* 0x000fe200078e00ff */
[----:B------:R-:W-:-:S05]  /*2e40*/  DMUL.RP R6, R16, R6 ;  /* 0x0000000610067228 */ /* 0x000fca0000008000 */
[----:B------:R-:W-:-:S05]  /*2e50*/  DFMA R2, R18, -R2, R16 ;  /* 0x800000021202722b */ /* 0x000fca0000000010 */
[----:B------:R-:W-:Y:S02]  /*2e60*/  LOP3.LUT R5, R7, R5, RZ, 0x3c, !PT ;  /* 0x0000000507057212 */ /* 0x000fe400078e3cff */
[----:B------:R-:W-:-:S04]  /*2e70*/  IADD3 R2, PT, PT, -R9, -0x43300000, RZ ;  /* 0xbcd0000009027810 */ /* 0x000fc80007ffe1ff */
[----:B------:R-:W-:-:S04]  /*2e80*/  FSETP.NEU.AND P0, PT, |R3|, R2, PT ;  /* 0x000000020300720b */ /* 0x000fc80003f0d200 */
[----:B------:R-:W-:Y:S02]  /*2e90*/  FSEL R18, R6, R18, !P0 ;  /* 0x0000001206127208 */ /* 0x000fe40004000000 */
[----:B------:R-:W-:Y:S01]  /*2ea0*/  FSEL R19, R5, R19, !P0 ;  /* 0x0000001305137208 */ /* 0x000fe20004000000 */
[----:B------:R-:W-:Y:S06]  /*2eb0*/  BRA `(.L_x_68) ;  /* 0x0000000000547947 */ /* 0x000fec0003800000 */
.L_x_67:
[----:B------:R-:W-:-:S14]  /*2ec0*/  DSETP.NAN.AND P0, PT, R6, R6, PT ;  /* 0x000000060600722a */ /* 0x000fdc0003f08000 */
[----:B------:R-:W-:Y:S05]  /*2ed0*/  @P0 BRA `(.L_x_69) ;  /* 0x0000000000440947 */ /* 0x000fea0003800000 */
[----:B------:R-:W-:-:S14]  /*2ee0*/  DSETP.NAN.AND P0, PT, R4, R4, PT ;  /* 0x000000040400722a */ /* 0x000fdc0003f08000 */
[----:B------:R-:W-:Y:S05]  /*2ef0*/  @P0 BRA `(.L_x_70) ;  /* 0x0000000000300947 */ /* 0x000fea0003800000 */
[----:B------:R-:W-:Y:S01]  /*2f00*/  ISETP.NE.AND P0, PT, R25, R24, PT ;  /* 0x000000181900720c */ /* 0x000fe20003f05270 */
[----:B------:R-:W-:Y:S02]  /*2f10*/  IMAD.MOV.U32 R18, RZ, RZ, 0x0 ;  /* 0x00000000ff127424 */ /* 0x000fe400078e00ff */
[----:B------:R-:W-:-:S10]  /*2f20*/  IMAD.MOV.U32 R19, RZ, RZ, -0x80000 ;  /* 0xfff80000ff137424 */ /* 0x000fd400078e00ff */
[----:B------:R-:W-:Y:S05]  /*2f30*/  @!P0 BRA `(.L_x_68) ;  /* 0x0000000000348947 */ /* 0x000fea0003800000 */
[----:B------:R-:W-:Y:S02]  /*2f40*/  ISETP.NE.AND P0, PT, R25, 0x7ff00000, PT ;  /* 0x7ff000001900780c */ /* 0x000fe40003f05270 */
[----:B------:R-:W-:Y:S02]  /*2f50*/  LOP3.LUT R19, R7, 0x80000000, R5, 0x48, !PT ;  /* 0x8000000007137812 */ /* 0x000fe400078e4805 */
[----:B------:R-:W-:-:S13]  /*2f60*/  ISETP.EQ.OR P0, PT, R24, RZ, !P0 ;  /* 0x000000ff1800720c */ /* 0x000fda0004702670 */
[----:B------:R-:W-:Y:S01]  /*2f70*/  @P0 LOP3.LUT R2, R19, 0x7ff00000, RZ, 0xfc, !PT ;  /* 0x7ff0000013020812 */ /* 0x000fe200078efcff */
[----:B------:R-:W-:Y:S02]  /*2f80*/  @!P0 IMAD.MOV.U32 R18, RZ, RZ, RZ ;  /* 0x000000ffff128224 */ /* 0x000fe400078e00ff */
[----:B------:R-:W-:Y:S02]  /*2f90*/  @P0 IMAD.MOV.U32 R18, RZ, RZ, RZ ;  /* 0x000000ffff120224 */ /* 0x000fe400078e00ff */
[----:B------:R-:W-:Y:S01]  /*2fa0*/  @P0 IMAD.MOV.U32 R19, RZ, RZ, R2 ;  /* 0x000000ffff130224 */ /* 0x000fe200078e0002 */
[----:B------:R-:W-:Y:S06]  /*2fb0*/  BRA `(.L_x_68) ;  /* 0x0000000000147947 */ /* 0x000fec0003800000 */
.L_x_70:
[----:B------:R-:W-:Y:S01]  /*2fc0*/  LOP3.LUT R19, R5, 0x80000, RZ, 0xfc, !PT ;  /* 0x0008000005137812 */ /* 0x000fe200078efcff */
[----:B------:R-:W-:Y:S01]  /*2fd0*/  IMAD.MOV.U32 R18, RZ, RZ, R4 ;  /* 0x000000ffff127224 */ /* 0x000fe200078e0004 */
[----:B------:R-:W-:Y:S06]  /*2fe0*/  BRA `(.L_x_68) ;  /* 0x0000000000087947 */ /* 0x000fec0003800000 */
.L_x_69:
[----:B------:R-:W-:Y:S01]  /*2ff0*/  LOP3.LUT R19, R7, 0x80000, RZ, 0xfc, !PT ;  /* 0x0008000007137812 */ /* 0x000fe200078efcff */
[----:B------:R-:W-:-:S07]  /*3000*/  IMAD.MOV.U32 R18, RZ, RZ, R6 ;  /* 0x000000ffff127224 */ /* 0x000fce00078e0006 */
.L_x_68:
[----:B------:R-:W-:Y:S05]  /*3010*/  BSYNC.RECONVERGENT B1 ;  /* 0x0000000000017941 */ /* 0x000fea0003800200 */
.L_x_66:
[----:B------:R-:W-:Y:S01]  /*3020*/  IMAD.MOV.U32 R9, RZ, RZ, 0x0 ;  /* 0x00000000ff097424 */ /* 0x000fe200078e00ff */
[----:B------:R-:W-:Y:S01]  /*3030*/  MOV R2, R18 ;  /* 0x0000001200027202 */ /* 0x000fe20000000f00 */
[----:B------:R-:W-:Y:S02]  /*3040*/  IMAD.MOV.U32 R3, RZ, RZ, R19 ;  /* 0x000000ffff037224 */ /* 0x000fe400078e0013 */
[----:B------:R-:W-:Y:S05]  /*3050*/  RET.REL.NODEC R8 `(_Z6m_stepPdiS_i6Matrix) ;  /* 0xffffffcc08e87950 */ /* 0x000fea0003c3ffff */
        .weak           $__internal_1_$__cuda_sm20_dsqrt_rn_f64_mediumpath_v1
        .type           $__internal_1_$__cuda_sm20_dsqrt_rn_f64_mediumpath_v1,@function
        .size           $__internal_1_$__cuda_sm20_dsqrt_rn_f64_mediumpath_v1,($_Z6m_stepPdiS_i6Matrix$__internal_accurate_pow - $__internal_1_$__cuda_sm20_dsqrt_rn_f64_mediumpath_v1)
$__internal_1_$__cuda_sm20_dsqrt_rn_f64_mediumpath_v1:
[----:B------:R-:W-:Y:S01]  /*3060*/  ISETP.GE.U32.AND P0, PT, R6, -0x3400000, PT ;  /* 0xfcc000000600780c */ /* 0x000fe20003f06070 */
[----:B------:R-:W-:Y:S01]  /*3070*/  BSSY.RECONVERGENT B1, `(.L_x_71) ;  /* 0x0000026000017945 */ /* 0x000fe20003800200 */
[----:B------:R-:W-:Y:S02]  /*3080*/  IMAD.MOV.U32 R8, RZ, RZ, R10 ;  /* 0x000000ffff087224 */ /* 0x000fe400078e000a */
[----:B------:R-:W-:Y:S02]  /*3090*/  IMAD.MOV.U32 R2, RZ, RZ, R18 ;  /* 0x000000ffff027224 */ /* 0x000fe400078e0012 */
[----:B------:R-:W-:-:S07]  /*30a0*/  IMAD.MOV.U32 R3, RZ, RZ, R19 ;  /* 0x000000ffff037224 */ /* 0x000fce00078e0013 */
[----:B------:R-:W-:Y:S05]  /*30b0*/  @!P0 BRA `(.L_x_72) ;  /* 0x0000000000208947 */ /* 0x000fea0003800000 */
[----:B------:R-:W-:-:S10]  /*30c0*/  DFMA.RM R2, R2, R8, R16 ;  /* 0x000000080202722b */ /* 0x000fd40000004010 */
[----:B------:R-:W-:-:S05]  /*30d0*/  IADD3 R6, P0, PT, R2, 0x1, RZ ;  /* 0x0000000102067810 */ /* 0x000fca0007f1e0ff */
[----:B------:R-:W-:-:S06]  /*30e0*/  IMAD.X R7, RZ, RZ, R3, P0 ;  /* 0x000000ffff077224 */ /* 0x000fcc00000e0603 */
[----:B------:R-:W-:-:S08]  /*30f0*/  DFMA.RP R4, -R2, R6, R4 ;  /* 0x000000060204722b */ /* 0x000fd00000008104 */
[----:B------:R-:W-:-:S06]  /*3100*/  DSETP.GT.AND P0, PT, R4, RZ, PT ;  /* 0x000000ff0400722a */ /* 0x000fcc0003f04000 */
[----:B------:R-:W-:Y:S02]  /*3110*/  FSEL R2, R6, R2, P0 ;  /* 0x0000000206027208 */ /* 0x000fe40000000000 */
[----:B------:R-:W-:Y:S01]  /*3120*/  FSEL R3, R7, R3, P0 ;  /* 0x0000000307037208 */ /* 0x000fe20000000000 */
[----:B------:R-:W-:Y:S06]  /*3130*/  BRA `(.L_x_73) ;  /* 0x0000000000647947 */ /* 0x000fec0003800000 */
.L_x_72:
[----:B------:R-:W-:-:S14]  /*3140*/  DSETP.NE.AND P0, PT, R4, RZ, PT ;  /* 0x000000ff0400722a */ /* 0x000fdc0003f05000 */
[----:B------:R-:W-:Y:S05]  /*3150*/  @!P0 BRA `(.L_x_74) ;  /* 0x0000000000588947 */ /* 0x000fea0003800000 */
[----:B------:R-:W-:-:S13]  /*3160*/  ISETP.GE.AND P0, PT, R5, RZ, PT ;  /* 0x000000ff0500720c */ /* 0x000fda0003f06270 */
[----:B------:R-:W-:Y:S02]  /*3170*/  @!P0 IMAD.MOV.U32 R2, RZ, RZ, 0x0 ;  /* 0x00000000ff028424 */ /* 0x000fe400078e00ff */
[----:B------:R-:W-:Y:S01]  /*3180*/  @!P0 IMAD.MOV.U32 R3, RZ, RZ, -0x80000 ;  /* 0xfff80000ff038424 */ /* 0x000fe200078e00ff */
[----:B------:R-:W-:Y:S06]  /*3190*/  @!P0 BRA `(.L_x_73) ;  /* 0x00000000004c8947 */ /* 0x000fec0003800000 */
[----:B------:R-:W-:-:S13]  /*31a0*/  ISETP.GT.AND P0, PT, R5, 0x7fefffff, PT ;  /* 0x7fefffff0500780c */ /* 0x000fda0003f04270 */
[----:B------:R-:W-:Y:S05]  /*31b0*/  @P0 BRA `(.L_x_74) ;  /* 0x0000000000400947 */ /* 0x000fea0003800000 */
[----:B------:R-:W-:Y:S01]  /*31c0*/  DMUL R2, R4, 8.11296384146066816958e+31 ;  /* 0x4690000004027828 */ /* 0x000fe20000000000 */
[----:B------:R-:W-:Y:S01]  /*31d0*/  IMAD.MOV.U32 R8, RZ, RZ, 0x0 ;  /* 0x00000000ff087424 */ /* 0x000fe200078e00ff */
[----:B------:R-:W-:Y:S01]  /*31e0*/  MOV R4, RZ ;  /* 0x000000ff00047202 */ /* 0x000fe20000000f00 */
[----:B------:R-:W-:-:S03]  /*31f0*/  IMAD.MOV.U32 R9, RZ, RZ, 0x3fd80000 ;  /* 0x3fd80000ff097424 */ /* 0x000fc600078e00ff */
[----:B------:R-:W0:Y:S02]  /*3200*/  MUFU.RSQ64H R5, R3 ;  /* 0x0000000300057308 */ /* 0x000e240000001c00 */
[----:B0-----:R-:W-:-:S08]  /*3210*/  DMUL R6, R4, R4 ;  /* 0x0000000404067228 */ /* 0x001fd00000000000 */
[----:B------:R-:W-:-:S08]  /*3220*/  DFMA R6, R2, -R6, 1 ;  /* 0x3ff000000206742b */ /* 0x000fd00000000806 */
[----:B------:R-:W-:Y:S02]  /*3230*/  DFMA R8, R6, R8, 0.5 ;  /* 0x3fe000000608742b */ /* 0x000fe40000000008 */
[----:B------:R-:W-:-:S08]  /*3240*/  DMUL R6, R4, R6 ;  /* 0x0000000604067228 */ /* 0x000fd00000000000 */
[----:B------:R-:W-:-:S08]  /*3250*/  DFMA R6, R8, R6, R4 ;  /* 0x000000060806722b */ /* 0x000fd00000000004 */
[----:B------:R-:W-:Y:S02]  /*3260*/  DMUL R4, R2, R6 ;  /* 0x0000000602047228 */ /* 0x000fe40000000000 */
[----:B------:R-:W-:-:S06]  /*3270*/  VIADD R7, R7, 0xfff00000 ;  /* 0xfff0000007077836 */ /* 0x000fcc0000000000 */
[----:B------:R-:W-:-:S08]  /*3280*/  DFMA R8, R4, -R4, R2 ;  /* 0x800000040408722b */ /* 0x000fd00000000002 */
[----:B------:R-:W-:-:S10]  /*3290*/  DFMA R2, R6, R8, R4 ;  /* 0x000000080602722b */ /* 0x000fd40000000004 */
[----:B------:R-:W-:Y:S01]  /*32a0*/  VIADD R3, R3, 0xfcb00000 ;  /* 0xfcb0000003037836 */ /* 0x000fe20000000000 */
[----:B------:R-:W-:Y:S06]  /*32b0*/  BRA `(.L_x_73) ;  /* 0x0000000000047947 */ /* 0x000fec0003800000 */
.L_x_74:
[----:B------:R-:W-:-:S11]  /*32c0*/  DADD R2, R4, R4 ;  /* 0x0000000004027229 */ /* 0x000fd60000000004 */
.L_x_73:
[----:B------:R-:W-:Y:S05]  /*32d0*/  BSYNC.RECONVERGENT B1 ;  /* 0x0000000000017941 */ /* 0x000fea0003800200 */
.L_x_71:
[----:B------:R-:W-:Y:S02]  /*32e0*/  IMAD.MOV.U32 R4, RZ, RZ, R2 ;  /* 0x000000ffff047224 */ /* 0x000fe400078e0002 */
[----:B------:R-:W-:Y:S02]  /*32f0*/  IMAD.MOV.U32 R5, RZ, RZ, R3 ;  /* 0x000000ffff057224 */ /* 0x000fe400078e0003 */
[----:B------:R-:W-:Y:S02]  /*3300*/  IMAD.MOV.U32 R2, RZ, RZ, R0 ;  /* 0x000000ffff027224 */ /* 0x000fe400078e0000 */
[----:B------:R-:W-:-:S04]  /*3310*/  IMAD.MOV.U32 R3, RZ, RZ, 0x0 ;  /* 0x00000000ff037424 */ /* 0x000fc800078e00ff */
[----:B------:R-:W-:Y:S05]  /*3320*/  RET.REL.NODEC R2 `(_Z6m_stepPdiS_i6Matrix) ;  /* 0xffffffcc02347950 */ /* 0x000fea0003c3ffff */
        .type           $_Z6m_stepPdiS_i6Matrix$__internal_accurate_pow,@function
        .size           $_Z6m_stepPdiS_i6Matrix$__internal_accurate_pow,(.L_x_176 - $_Z6m_stepPdiS_i6Matrix$__internal_accurate_pow)
$_Z6m_stepPdiS_i6Matrix$__internal_accurate_pow:
[----:B------:R-:W-:Y:S01]  /*3330*/  ISETP.GT.U32.AND P0, PT, R5, 0xfffff, PT ;  /* 0x000fffff0500780c */ /* 0x000fe20003f04070 */
[----:B------:R-:W-:Y:S01]  /*3340*/  UMOV UR8, 0x7d2cafe2 ;  /* 0x7d2cafe200087882 */ /* 0x000fe20000000000 */
[----:B------:R-:W-:Y:S01]  /*3350*/  MOV R7, R5 ;  /* 0x0000000500077202 */ /* 0x000fe20000000f00 */
[----:B------:R-:W-:Y:S01]  /*3360*/  UMOV UR9, 0x3eb0f5ff ;  /* 0x3eb0f5ff00097882 */ /* 0x000fe20000000000 */
[----:B------:R-:W-:Y:S01]  /*3370*/  SHF.R.U32.HI R5, RZ, 0x14, R5 ;  /* 0x00000014ff057819 */ /* 0x000fe20000011605 */
[----:B------:R-:W-:Y:S01]  /*3380*/  UMOV UR10, 0x3b39803f ;  /* 0x3b39803f000a7882 */ /* 0x000fe20000000000 */
[----:B------:R-:W-:-:S07]  /*3390*/  UMOV UR11, 0x3c7abc9e ;  /* 0x3c7abc9e000b7882 */ /* 0x000fce0000000000 */
[----:B------:R-:W-:-:S10]  /*33a0*/  @!P0 DMUL R16, R6, 1.80143985094819840000e+16 ;  /* 0x4350000006108828 */ /* 0x000fd40000000000 */
[----:B------:R-:W-:Y:S01]  /*33b0*/  @!P0 IMAD.MOV.U32 R7, RZ, RZ, R17 ;  /* 0x000000ffff078224 */ /* 0x000fe200078e0011 */
[----:B------:R-:W-:Y:S01]  /*33c0*/  @!P0 LEA.HI R5, R17, 0xffffffca, RZ, 0xc ;  /* 0xffffffca11058811 */ /* 0x000fe200078f60ff */
[----:B------:R-:W-:-:S03]  /*33d0*/  @!P0 IMAD.MOV.U32 R6, RZ, RZ, R16 ;  /* 0x000000ffff068224 */ /* 0x000fc600078e0010 */
[----:B------:R-:W-:Y:S01]  /*33e0*/  LOP3.LUT R7, R7, 0x800fffff, RZ, 0xc0, !PT ;  /* 0x800fffff07077812 */ /* 0x000fe200078ec0ff */
[----:B------:R-:W-:-:S03]  /*33f0*/  IMAD.MOV.U32 R28, RZ, RZ, R6 ;  /* 0x000000ffff1c7224 */ /* 0x000fc600078e0006 */
[----:B------:R-:W-:-:S04]  /*3400*/  LOP3.LUT R7, R7, 0x3ff00000, RZ, 0xfc, !PT ;  /* 0x3ff0000007077812 */ /* 0x000fc800078efcff */
[----:B------:R-:W-:Y:S01]  /*3410*/  ISETP.GE.U32.AND P1, PT, R7, 0x3ff6a09f, PT ;  /* 0x3ff6a09f0700780c */ /* 0x000fe20003f26070 */
[----:B------:R-:W-:-:S12]  /*3420*/  IMAD.MOV.U32 R29, RZ, RZ, R7 ;  /* 0x000000ffff1d7224 */ /* 0x000fd800078e0007 */
[----:B------:R-:W-:-:S04]  /*3430*/  @P1 VIADD R6, R29, 0xfff00000 ;  /* 0xfff000001d061836 */ /* 0x000fc80000000000 */
[----:B------:R-:W-:Y:S02]  /*3440*/  @P1 IMAD.MOV.U32 R29, RZ, RZ, R6 ;  /* 0x000000ffff1d1224 */ /* 0x000fe400078e0006 */
[----:B------:R-:W-:-:S04]  /*3450*/  IMAD.MOV.U32 R6, RZ, RZ, RZ ;  /* 0x000000ffff067224 */ /* 0x000fc800078e00ff */
[C---:B------:R-:W-:Y:S02]  /*3460*/  DADD R24, R28.reuse, 1 ;  /* 0x3ff000001c187429 */ /* 0x040fe40000000000 */
[----:B------:R-:W-:-:S04]  /*3470*/  DADD R28, R28, -1 ;  /* 0xbff000001c1c7429 */ /* 0x000fc80000000000 */
[----:B------:R-:W0:Y:S02]  /*3480*/  MUFU.RCP64H R7, R25 ;  /* 0x0000001900077308 */ /* 0x000e240000001800 */
[----:B0-----:R-:W-:-:S08]  /*3490*/  DFMA R26, -R24, R6, 1 ;  /* 0x3ff00000181a742b */ /* 0x001fd00000000106 */
[----:B------:R-:W-:-:S08]  /*34a0*/  DFMA R26, R26, R26, R26 ;  /* 0x0000001a1a1a722b */ /* 0x000fd0000000001a */
[----:B------:R-:W-:Y:S01]  /*34b0*/  DFMA R26, R6, R26, R6 ;  /* 0x0000001a061a722b */ /* 0x000fe20000000006 */
[----:B------:R-:W-:Y:S01]  /*34c0*/  IMAD.MOV.U32 R6, RZ, RZ, 0x41ad3b5a ;  /* 0x41ad3b5aff067424 */ /* 0x000fe200078e00ff */
[----:B------:R-:W-:-:S06]  /*34d0*/  MOV R7, 0x3ed0f5d2 ;  /* 0x3ed0f5d200077802 */ /* 0x000fcc0000000f00 */
[----:B------:R-:W-:-:S08]  /*34e0*/  DMUL R32, R28, R26 ;  /* 0x0000001a1c207228 */ /* 0x000fd00000000000 */
[----:B------:R-:W-:-:S08]  /*34f0*/  DFMA R32, R28, R26, R32 ;  /* 0x0000001a1c20722b */ /* 0x000fd00000000020 */
[----:B------:R-:W-:Y:S02]  /*3500*/  DMUL R34, R32, R32 ;  /* 0x0000002020227228 */ /* 0x000fe40000000000 */
[----:B------:R-:W-:-:S06]  /*3510*/  DADD R24, R28, -R32 ;  /* 0x000000001c187229 */ /* 0x000fcc0000000820 */
[----:B------:R-:W-:Y:S01]  /*3520*/  DFMA R6, R34, UR8, R6 ;  /* 0x0000000822067c2b */ /* 0x000fe20008000006 */
[----:B------:R-:W-:Y:S01]  /*3530*/  UMOV UR8, 0x75488a3f ;  /* 0x75488a3f00087882 */ /* 0x000fe20000000000 */
[----:B------:R-:W-:Y:S01]  /*3540*/  UMOV UR9, 0x3ef3b20a ;  /* 0x3ef3b20a00097882 */ /* 0x000fe20000000000 */
[----:B------:R-:W-:-:S05]  /*3550*/  DADD R24, R24, R24 ;  /* 0x0000000018187229 */ /* 0x000fca0000000018 */
[----:B------:R-:W-:Y:S01]  /*3560*/  DFMA R6, R34, R6, UR8 ;  /* 0x0000000822067e2b */ /* 0x000fe20008000006 */
[----:B------:R-:W-:Y:S01]  /*3570*/  UMOV UR8, 0xe4faecd5 ;  /* 0xe4faecd500087882 */ /* 0x000fe20000000000 */
[----:B------:R-:W-:Y:S01]  /*3580*/  UMOV UR9, 0x3f1745cd ;  /* 0x3f1745cd00097882 */ /* 0x000fe20000000000 */
[----:B------:R-:W-:-:S05]  /*3590*/  DFMA R24, R28, -R32, R24 ;  /* 0x800000201c18722b */ /* 0x000fca0000000018 */
[----:B------:R-:W-:Y:S01]  /*35a0*/  DFMA R6, R34, R6, UR8 ;  /* 0x0000000822067e2b */ /* 0x000fe20008000006 */
[----:B------:R-:W-:Y:S01]  /*35b0*/  UMOV UR8, 0x258a578b ;  /* 0x258a578b00087882 */ /* 0x000fe20000000000 */
[----:B------:R-:W-:Y:S01]  /*35c0*/  UMOV UR9, 0x3f3c71c7 ;  /* 0x3f3c71c700097882 */ /* 0x000fe20000000000 */
[----:B------:R-:W-:Y:S02]  /*35d0*/  DMUL R24, R26, R24 ;  /* 0x000000181a187228 */ /* 0x000fe40000000000 */
[----:B------:R-:W-:-:S03]  /*35e0*/  DMUL R26, R32, R32 ;  /* 0x00000020201a7228 */ /* 0x000fc60000000000 */
[----:B------:R-:W-:Y:S01]  /*35f0*/  DFMA R6, R34, R6, UR8 ;  /* 0x0000000822067e2b */ /* 0x000fe20008000006 */
[----:B------:R-:W-:Y:S01]  /*3600*/  UMOV UR8, 0x9242b910 ;  /* 0x9242b91000087882 */ /* 0x000fe20000000000 */
[----:B------:R-:W-:-:S03]  /*3610*/  UMOV UR9, 0x3f624924 ;  /* 0x3f62492400097882 */ /* 0x000fc60000000000 */
[----:B------:R-:W-:-:S03]  /*3620*/  DMUL R16, R32, R26 ;  /* 0x0000001a20107228 */ /* 0x000fc60000000000 */
[----:B------:R-:W-:Y:S01]  /*3630*/  DFMA R6, R34, R6, UR8 ;  /* 0x0000000822067e2b */ /* 0x000fe20008000006 */
[----:B------:R-:W-:Y:S01]  /*3640*/  UMOV UR8, 0x99999dfb ;  /* 0x99999dfb00087882 */ /* 0x000fe20000000000 */
[----:B------:R-:W-:-:S06]  /*3650*/  UMOV UR9, 0x3f899999 ;  /* 0x3f89999900097882 */ /* 0x000fcc0000000000 */
[----:B------:R-:W-:Y:S01]  /*3660*/  DFMA R6, R34, R6, UR8 ;  /* 0x0000000822067e2b */ /* 0x000fe20008000006 */
[----:B------:R-:W-:Y:S01]  /*3670*/  UMOV UR8, 0x55555555 ;  /* 0x5555555500087882 */ /* 0x000fe20000000000 */
[----:B------:R-:W-:-:S06]  /*3680*/  UMOV UR9, 0x3fb55555 ;  /* 0x3fb5555500097882 */ /* 0x000fcc0000000000 */
[----:B------:R-:W-:-:S08]  /*3690*/  DFMA R30, R34, R6, UR8 ;  /* 0x00000008221e7e2b */ /* 0x000fd00008000006 */
[----:B------:R-:W-:Y:S01]  /*36a0*/  DADD R28, -R30, UR8 ;  /* 0x000000081e1c7e29 */ /* 0x000fe20008000100 */
[----:B------:R-:W-:Y:S01]  /*36b0*/  UMOV UR8, 0xb9e7b0 ;  /* 0x00b9e7b000087882 */ /* 0x000fe20000000000 */
[----:B------:R-:W-:-:S06]  /*36c0*/  UMOV UR9, 0x3c46a4cb ;  /* 0x3c46a4cb00097882 */ /* 0x000fcc0000000000 */
[----:B------:R-:W-:Y:S02]  /*36d0*/  DFMA R28, R34, R6, R28 ;  /* 0x00000006221c722b */ /* 0x000fe4000000001c */
[----:B------:R-:W-:Y:S01]  /*36e0*/  DFMA R34, R32, R32, -R26 ;  /* 0x000000202022722b */ /* 0x000fe2000000081a */
[----:B------:R-:W-:Y:S02]  /*36f0*/  VIADD R7, R25, 0x100000 ;  /* 0x0010000019077836 */ /* 0x000fe40000000000 */
[----:B------:R-:W-:-:S06]  /*3700*/  IMAD.MOV.U32 R6, RZ, RZ, R24 ;  /* 0x000000ffff067224 */ /* 0x000fcc00078e0018 */
[----:B------:R-:W-:Y:S02]  /*3710*/  DFMA R6, R32, R6, R34 ;  /* 0x000000062006722b */ /* 0x000fe40000000022 */
[----:B------:R-:W-:Y:S01]  /*3720*/  DADD R34, R28, -UR8 ;  /* 0x800000081c227e29 */ /* 0x000fe20008000000 */
[----:B------:R-:W-:Y:S01]  /*3730*/  UMOV UR8, 0x80000000 ;  /* 0x8000000000087882 */ /* 0x000fe20000000000 */
[----:B------:R-:W-:Y:S01]  /*3740*/  DFMA R28, R32, R26, -R16 ;  /* 0x0000001a201c722b */ /* 0x000fe20000000810 */
[----:B------:R-:W-:-:S07]  /*3750*/  UMOV UR9, 0x43300000 ;  /* 0x4330000000097882 */ /* 0x000fce0000000000 */
[----:B------:R-:W-:Y:S02]  /*3760*/  DFMA R28, R24, R26, R28 ;  /* 0x0000001a181c722b */ /* 0x000fe4000000001c */
[----:B------:R-:W-:-:S06]  /*3770*/  DADD R26, R30, R34 ;  /* 0x000000001e1a7229 */ /* 0x000fcc0000000022 */
[----:B------:R-:W-:Y:S02]  /*3780*/  DFMA R6, R32, R6, R28 ;  /* 0x000000062006722b */ /* 0x000fe4000000001c */
[----:B------:R-:W-:Y:S02]  /*3790*/  DADD R30, R30, -R26 ;  /* 0x000000001e1e7229 */ /* 0x000fe4000000081a */
[----:B------:R-:W-:-:S06]  /*37a0*/  DMUL R28, R26, R16 ;  /* 0x000000101a1c7228 */ /* 0x000fcc0000000000 */
[----:B------:R-:W-:Y:S02]  /*37b0*/  DADD R34, R34, R30 ;  /* 0x0000000022227229 */ /* 0x000fe4000000001e */
[----:B------:R-:W-:-:S08]  /*37c0*/  DFMA R30, R26, R16, -R28 ;  /* 0x000000101a1e722b */ /* 0x000fd0000000081c */
[----:B------:R-:W-:-:S08]  /*37d0*/  DFMA R6, R26, R6, R30 ;  /* 0x000000061a06722b */ /* 0x000fd0000000001e */
[----:B------:R-:W-:-:S08]  /*37e0*/  DFMA R34, R34, R16, R6 ;  /* 0x000000102222722b */ /* 0x000fd00000000006 */
[----:B------:R-:W-:-:S08]  /*37f0*/  DADD R6, R28, R34 ;  /* 0x000000001c067229 */ /* 0x000fd00000000022 */
[--C-:B------:R-:W-:Y:S02]  /*3800*/  DADD R16, R32, R6.reuse ;  /* 0x0000000020107229 */ /* 0x100fe40000000006 */
[----:B------:R-:W-:-:S06]  /*3810*/  DADD R28, R28, -R6 ;  /* 0x000000001c1c7229 */ /* 0x000fcc0000000806 */
[----:B------:R-:W-:Y:S02]  /*3820*/  DADD R32, R32, -R16 ;  /* 0x0000000020207229 */ /* 0x000fe40000000810 */
[----:B------:R-:W-:-:S06]  /*3830*/  DADD R28, R34, R28 ;  /* 0x00000000221c7229 */ /* 0x000fcc000000001c */
[----:B------:R-:W-:Y:S01]  /*3840*/  DADD R32, R6, R32 ;  /* 0x0000000006207229 */ /* 0x000fe20000000020 */
[C---:B------:R-:W-:Y:S02]  /*3850*/  VIADD R6, R5.reuse, 0xfffffc01 ;  /* 0xfffffc0105067836 */ /* 0x040fe40000000000 */
[----:B------:R-:W-:Y:S02]  /*3860*/  @P1 VIADD R6, R5, 0xfffffc02 ;  /* 0xfffffc0205061836 */ /* 0x000fe40000000000 */
[----:B------:R-:W-:-:S03]  /*3870*/  IMAD.MOV.U32 R7, RZ, RZ, 0x43300000 ;  /* 0x43300000ff077424 */ /* 0x000fc600078e00ff */
[----:B------:R-:W-:Y:S01]  /*3880*/  DADD R28, R28, R32 ;  /* 0x000000001c1c7229 */ /* 0x000fe20000000020 */
[----:B------:R-:W-:-:S06]  /*3890*/  LOP3.LUT R6, R6, 0x80000000, RZ, 0x3c, !PT ;  /* 0x8000000006067812 */ /* 0x000fcc00078e3cff */
[----:B------:R-:W-:Y:S01]  /*38a0*/  DADD R26, R6, -UR8 ;  /* 0x80000008061a7e29 */ /* 0x000fe20008000000 */
[----:B------:R-:W-:Y:S01]  /*38b0*/  UMOV UR8, 0xfefa39ef ;  /* 0xfefa39ef00087882 */ /* 0x000fe20000000000 */
[----:B------:R-:W-:Y:S01]  /*38c0*/  DADD R24, R24, R28 ;  /* 0x0000000018187229 */ /* 0x000fe2000000001c */
[----:B------:R-:W-:-:S07]  /*38d0*/  UMOV UR9, 0x3fe62e42 ;  /* 0x3fe62e4200097882 */ /* 0x000fce0000000000 */
[----:B------:R-:W-:-:S08]  /*38e0*/  DADD R28, R16, R24 ;  /* 0x00000000101c7229 */ /* 0x000fd00000000018 */
[--C-:B------:R-:W-:Y:S02]  /*38f0*/  DFMA R6, R26, UR8, R28.reuse ;  /* 0x000000081a067c2b */ /* 0x100fe4000800001c */
[----:B------:R-:W-:-:S06]  /*3900*/  DADD R30, R16, -R28 ;  /* 0x00000000101e7229 */ /* 0x000fcc000000081c */
[----:B------:R-:W-:Y:S02]  /*3910*/  DFMA R16, R26, -UR8, R6 ;  /* 0x800000081a107c2b */ /* 0x000fe40008000006 */
[----:B------:R-:W-:-:S06]  /*3920*/  DADD R30, R24, R30 ;  /* 0x00000000181e7229 */ /* 0x000fcc000000001e */
[----:B------:R-:W-:-:S08]  /*3930*/  DADD R16, -R28, R16 ;  /* 0x000000001c107229 */ /* 0x000fd00000000110 */
[----:B------:R-:W-:-:S08]  /*3940*/  DADD R16, R30, -R16 ;  /* 0x000000001e107229 */ /* 0x000fd00000000810 */
[----:B------:R-:W-:-:S08]  /*3950*/  DFMA R24, R26, UR10, R16 ;  /* 0x0000000a1a187c2b */ /* 0x000fd00008000010 */
[----:B------:R-:W-:-:S08]  /*3960*/  DADD R16, R6, R24 ;  /* 0x0000000006107229 */ /* 0x000fd00000000018 */
[----:B------:R-:W-:Y:S02]  /*3970*/  DADD R6, R6, -R16 ;  /* 0x0000000006067229 */ /* 0x000fe40000000810 */
[----:B------:R-:W-:-:S06]  /*3980*/  DMUL R26, R16, 2 ;  /* 0x40000000101a7828 */ /* 0x000fcc0000000000 */
[----:B------:R-:W-:Y:S02]  /*3990*/  DADD R24, R24, R6 ;  /* 0x0000000018187229 */ /* 0x000fe40000000006 */
[----:B------:R-:W-:Y:S01]  /*39a0*/  DFMA R16, R16, 2, -R26 ;  /* 0x400000001010782b */ /* 0x000fe2000000081a */
[----:B------:R-:W-:Y:S02]  /*39b0*/  IMAD.MOV.U32 R6, RZ, RZ, 0x652b82fe ;  /* 0x652b82feff067424 */ /* 0x000fe400078e00ff */
[----:B------:R-:W-:-:S05]  /*39c0*/  IMAD.MOV.U32 R7, RZ, RZ, 0x3ff71547 ;  /* 0x3ff71547ff077424 */ /* 0x000fca00078e00ff */
[----:B------:R-:W-:-:S08]  /*39d0*/  DFMA R24, R24, 2, R16 ;  /* 0x400000001818782b */ /* 0x000fd00000000010 */
[----:B------:R-:W-:-:S08]  /*39e0*/  DADD R28, R26, R24 ;  /* 0x000000001a1c7229 */ /* 0x000fd00000000018 */
[----:B------:R-:W-:Y:S02]  /*39f0*/  DFMA R6, R28, R6, 6.75539944105574400000e+15 ;  /* 0x433800001c06742b */ /* 0x000fe40000000006 */
[----:B------:R-:W-:Y:S01]  /*3a00*/  FSETP.GEU.AND P0, PT, |R29|, 4.1917929649353027344, PT ;  /* 0x4086232b1d00780b */ /* 0x000fe20003f0e200 */
[----:B------:R-:W-:-:S05]  /*3a10*/  DADD R26, R26, -R28 ;  /* 0x000000001a1a7229 */ /* 0x000fca000000081c */
[----:B------:R-:W-:-:S03]  /*3a20*/  DADD R16, R6, -6.75539944105574400000e+15 ;  /* 0xc338000006107429 */ /* 0x000fc60000000000 */
[----:B------:R-:W-:-:S05]  /*3a30*/  DADD R24, R24, R26 ;  /* 0x0000000018187229 */ /* 0x000fca000000001a */
[----:B------:R-:W-:Y:S01]  /*3a40*/  DFMA R30, R16, -UR8, R28 ;  /* 0x80000008101e7c2b */ /* 0x000fe2000800001c */
[----:B------:R-:W-:Y:S01]  /*3a50*/  UMOV UR8, 0x3b39803f ;  /* 0x3b39803f00087882 */ /* 0x000fe20000000000 */
[----:B------:R-:W-:-:S06]  /*3a60*/  UMOV UR9, 0x3c7abc9e ;  /* 0x3c7abc9e00097882 */ /* 0x000fcc0000000000 */
[----:B------:R-:W-:Y:S01]  /*3a70*/  DFMA R30, R16, -UR8, R30 ;  /* 0x80000008101e7c2b */ /* 0x000fe2000800001e */
[----:B------:R-:W-:Y:S01]  /*3a80*/  UMOV UR8, 0x69ce2bdf ;  /* 0x69ce2bdf00087882 */ /* 0x000fe20000000000 */
[----:B------:R-:W-:Y:S01]  /*3a90*/  IMAD.MOV.U32 R16, RZ, RZ, -0x35dec16 ;  /* 0xfca213eaff107424 */ /* 0x000fe200078e00ff */
[----:B------:R-:W-:Y:S01]  /*3aa0*/  MOV R17, 0x3e928af3 ;  /* 0x3e928af300117802 */ /* 0x000fe20000000f00 */
[----:B------:R-:W-:-:S05]  /*3ab0*/  UMOV UR9, 0x3e5ade15 ;  /* 0x3e5ade1500097882 */ /* 0x000fca0000000000 */
[----:B------:R-:W-:Y:S01]  /*3ac0*/  DFMA R16, R30, UR8, R16 ;  /* 0x000000081e107c2b */ /* 0x000fe20008000010 */
        /* <DEDUP_REMOVED lines=23> */
[----:B------:R-:W-:-:S08]  /*3c40*/  DFMA R16, R30, R16, UR8 ;  /* 0x000000081e107e2b */ /* 0x000fd00008000010 */
[----:B------:R-:W-:-:S08]  /*3c50*/  DFMA R16, R30, R16, 1 ;  /* 0x3ff000001e10742b */ /* 0x000fd00000000010 */
[----:B------:R-:W-:-:S10]  /*3c60*/  DFMA R16, R30, R16, 1 ;  /* 0x3ff000001e10742b */ /* 0x000fd40000000010 */
[----:B------:R-:W-:Y:S02]  /*3c70*/  IMAD R27, R6, 0x100000, R17 ;  /* 0x00100000061b7824 */ /* 0x000fe400078e0211 */
[----:B------:R-:W-:Y:S01]  /*3c80*/  IMAD.MOV.U32 R26, RZ, RZ, R16 ;  /* 0x000000ffff1a7224 */ /* 0x000fe200078e0010 */
[----:B------:R-:W-:Y:S06]  /*3c90*/  @!P0 BRA `(.L_x_75) ;  /* 0x0000000000308947 */ /* 0x000fec0003800000 */
[----:B------:R-:W-:Y:S01]  /*3ca0*/  FSETP.GEU.AND P1, PT, |R29|, 4.2275390625, PT ;  /* 0x408748001d00780b */ /* 0x000fe20003f2e200 */
[C---:B------:R-:W-:Y:S02]  /*3cb0*/  DADD R26, R28.reuse, +INF ;  /* 0x7ff000001c1a7429 */ /* 0x040fe40000000000 */
[----:B------:R-:W-:-:S08]  /*3cc0*/  DSETP.GEU.AND P0, PT, R28, RZ, PT ;  /* 0x000000ff1c00722a */ /* 0x000fd00003f0e000 */
[----:B------:R-:W-:Y:S02]  /*3cd0*/  FSEL R26, R26, RZ, P0 ;  /* 0x000000ff1a1a7208 */ /* 0x000fe40000000000 */
[----:B------:R-:W-:Y:S02]  /*3ce0*/  @!P1 LEA.HI R5, R6, R6, RZ, 0x1 ;  /* 0x0000000606059211 */ /* 0x000fe400078f08ff */
[----:B------:R-:W-:Y:S02]  /*3cf0*/  FSEL R27, R27, RZ, P0 ;  /* 0x000000ff1b1b7208 */ /* 0x000fe40000000000 */
[----:B------:R-:W-:-:S05]  /*3d00*/  @!P1 SHF.R.S32.HI R5, RZ, 0x1, R5 ;  /* 0x00000001ff059819 */ /* 0x000fca0000011405 */
[----:B------:R-:W-:Y:S02]  /*3d10*/  @!P1 IMAD.IADD R6, R6, 0x1, -R5 ;  /* 0x0000000106069824 */ /* 0x000fe400078e0a05 */
[----:B------:R-:W-:-:S03]  /*3d20*/  @!P1 IMAD R17, R5, 0x100000, R17 ;  /* 0x0010000005119824 */ /* 0x000fc600078e0211 */
[----:B------:R-:W-:Y:S01]  /*3d30*/  @!P1 LEA R7, R6, 0x3ff00000, 0x14 ;  /* 0x3ff0000006079811 */ /* 0x000fe200078ea0ff */
[----:B------:R-:W-:-:S06]  /*3d40*/  @!P1 IMAD.MOV.U32 R6, RZ, RZ, RZ ;  /* 0x000000ffff069224 */ /* 0x000fcc00078e00ff */
[----:B------:R-:W-:-:S11]  /*3d50*/  @!P1 DMUL R26, R16, R6 ;  /* 0x00000006101a9228 */ /* 0x000fd60000000000 */
.L_x_75:
[----:B------:R-:W-:Y:S01]  /*3d60*/  DFMA R24, R24, R26, R26 ;  /* 0x0000001a1818722b */ /* 0x000fe2000000001a */
[----:B------:R-:W-:Y:S01]  /*3d70*/  IMAD.MOV.U32 R16, RZ, RZ, R4 ;  /* 0x000000ffff107224 */ /* 0x000fe200078e0004 */
[----:B------:R-:W-:Y:S01]  /*3d80*/  DSETP.NEU.AND P0, PT, |R26|, +INF , PT ;  /* 0x7ff000001a00742a */ /* 0x000fe20003f0d200 */
[----:B------:R-:W-:-:S07]  /*3d90*/  IMAD.MOV.U32 R17, RZ, RZ, 0x0 ;  /* 0x00000000ff117424 */ /* 0x000fce00078e00ff */
[----:B------:R-:W-:Y:S02]  /*3da0*/  FSEL R5, R26, R24, !P0 ;  /* 0x000000181a057208 */ /* 0x000fe40004000000 */
[----:B------:R-:W-:Y:S01]  /*3db0*/  FSEL R6, R27, R25, !P0 ;  /* 0x000000191b067208 */ /* 0x000fe20004000000 */
[----:B------:R-:W-:Y:S06]  /*3dc0*/  RET.REL.NODEC R16 `(_Z6m_stepPdiS_i6Matrix) ;  /* 0xffffffc0108c7950 */ /* 0x000fec0003c3ffff */
.L_x_76:
        /* <DEDUP_REMOVED lines=11> */
.L_x_176:


//--------------------- .text._Z7e_step26Matrix   --------------------------
	.section	.text._Z7e_step26Matrix,"ax",@progbits
	.align	128
        .global         _Z7e_step26Matrix
        .type           _Z7e_step26Matrix,@function
        .size           _Z7e_step26Matrix,(.L_x_177 - _Z7e_step26Matrix)
        .other          _Z7e_step26Matrix,@"STO_CUDA_ENTRY STV_DEFAULT"
_Z7e_step26Matrix:
.text._Z7e_step26Matrix:
[----:B------:R-:W-:Y:S01]  /*0000*/  LDC R1, c[0x0][0x37c] ;  /* 0x0000df00ff017b82 */ /* 0x000fe20000000800 */
[----:B------:R-:W0:Y:S07]  /*0010*/  S2R R9, SR_TID.X ;  /* 0x0000000000097919 */ /* 0x000e2e0000002100 */
[----:B------:R-:W1:Y:S01]  /*0020*/  S2UR UR4, SR_CTAID.X ;  /* 0x00000000000479c3 */ /* 0x000e620000002500 */
[----:B------:R-:W1:Y:S01]  /*0030*/  LDCU UR5, c[0x0][0x360] ;  /* 0x00006c00ff0577ac */ /* 0x000e620008000800 */
[----:B------:R-:W2:Y:S02]  /*0040*/  LDCU UR6, c[0x0][0x380] ;  /* 0x00007000ff0677ac */ /* 0x000ea40008000800 */
[----:B--2---:R-:W-:Y:S01]  /*0050*/  IMAD.U32 R14, RZ, RZ, UR6 ;  /* 0x00000006ff0e7e24 */ /* 0x004fe2000f8e00ff */
[----:B-1----:R-:W-:-:S06]  /*0060*/  UIMAD UR4, UR4, UR5, URZ ;  /* 0x00000005040472a4 */ /* 0x002fcc000f8e02ff */
[----:B0-----:R-:W-:-:S05]  /*0070*/  VIADD R27, R9, UR4 ;  /* 0x00000004091b7c36 */ /* 0x001fca0008000000 */
[----:B------:R-:W-:-:S13]  /*0080*/  ISETP.GE.AND P0, PT, R27, R14, PT ;  /* 0x0000000e1b00720c */ /* 0x000fda0003f06270 */
[----:B------:R-:W-:Y:S05]  /*0090*/  @P0 EXIT ;  /* 0x000000000000094d */ /* 0x000fea0003800000 */
[----:B------:R-:W0:Y:S01]  /*00a0*/  LDC R0, c[0x0][0x384] ;  /* 0x0000e100ff007b82 */ /* 0x000e220000000800 */
[----:B------:R-:W1:Y:S01]  /*00b0*/  LDCU.64 UR6, c[0x0][0x358] ;  /* 0x00006b00ff0677ac */ /* 0x000e620008000a00 */
[----:B------:R-:W-:Y:S02]  /*00c0*/  CS2R R12, SRZ ;  /* 0x00000000000c7805 */ /* 0x000fe4000001ff00 */
[----:B0-----:R-:W-:-:S13]  /*00d0*/  ISETP.GE.AND P0, PT, R0, 0x1, PT ;  /* 0x000000010000780c */ /* 0x001fda0003f06270 */
[----:B-1----:R-:W-:Y:S05]  /*00e0*/  @!P0 BRA `(.L_x_77) ;  /* 0x0000000400f88947 */ /* 0x002fea0003800000 */
[C---:B------:R-:W-:Y:S01]  /*00f0*/  ISETP.GE.U32.AND P1, PT, R0.reuse, 0x10, PT ;  /* 0x000000100000780c */ /* 0x040fe20003f26070 */
[----:B------:R-:W-:Y:S01]  /*0100*/  HFMA2 R8, -RZ, RZ, 0, 0 ;  /* 0x00000000ff087431 */ /* 0x000fe200000001ff */
[----:B------:R-:W-:Y:S02]  /*0110*/  LOP3.LUT R2, R0, 0xf, RZ, 0xc0, !PT ;  /* 0x0000000f00027812 */ /* 0x000fe400078ec0ff */
[----:B------:R-:W-:Y:S02]  /*0120*/  CS2R R12, SRZ ;  /* 0x00000000000c7805 */ /* 0x000fe4000001ff00 */
[----:B------:R-:W-:-:S07]  /*0130*/  ISETP.NE.AND P2, PT, R2, RZ, PT ;  /* 0x000000ff0200720c */ /* 0x000fce0003f45270 */
[----:B------:R-:W-:Y:S06]  /*0140*/  @!P1 BRA `(.L_x_78) ;  /* 0x0000000000e49947 */ /* 0x000fec0003800000 */
[----:B------:R-:W-:Y:S01]  /*0150*/  LOP3.LUT R8, R0, 0x7ffffff0, RZ, 0xc0, !PT ;  /* 0x7ffffff000087812 */ /* 0x000fe200078ec0ff */
[----:B------:R-:W-:Y:S01]  /*0160*/  IMAD.MOV.U32 R3, RZ, RZ, R27 ;  /* 0x000000ffff037224 */ /* 0x000fe200078e001b */
[----:B------:R-:W-:-:S03]  /*0170*/  CS2R R12, SRZ ;  /* 0x00000000000c7805 */ /* 0x000fc6000001ff00 */
[----:B------:R-:W-:-:S07]  /*0180*/  IMAD.MOV R15, RZ, RZ, -R8 ;  /* 0x000000ffff0f7224 */ /* 0x000fce00078e0a08 */
.L_x_79:
[----:B------:R-:W0:Y:S02]  /*0190*/  LDC.64 R4, c[0x0][0x388] ;  /* 0x0000e200ff047b82 */ /* 0x000e240000000a00 */
[----:B0-----:R-:W-:-:S05]  /*01a0*/  IMAD.WIDE R4, R3, 0x8, R4 ;  /* 0x0000000803047825 */ /* 0x001fca00078e0204 */
[----:B------:R0:W2:Y:S01]  /*01b0*/  LDG.E.64 R22, desc[UR6][R4.64] ;  /* 0x0000000604167981 */ /* 0x0000a2000c1e1b00 */
[----:B------:R-:W-:-:S05]  /*01c0*/  IMAD.WIDE R6, R14, 0x8, R4 ;  /* 0x000000080e067825 */ /* 0x000fca00078e0204 */
[----:B------:R-:W3:Y:S01]  /*01d0*/  LDG.E.64 R24, desc[UR6][R6.64] ;  /* 0x0000000606187981 */ /* 0x000ee2000c1e1b00 */
[----:B------:R-:W-:-:S05]  /*01e0*/  IMAD.WIDE R32, R14, 0x8, R6 ;  /* 0x000000080e207825 */ /* 0x000fca00078e0206 */
[----:B------:R-:W4:Y:S01]  /*01f0*/  LDG.E.64 R30, desc[UR6][R32.64] ;  /* 0x00000006201e7981 */ /* 0x000f22000c1e1b00 */
[----:B------:R-:W-:-:S05]  /*0200*/  IMAD.WIDE R34, R14, 0x8, R32 ;  /* 0x000000080e227825 */ /* 0x000fca00078e0220 */
[----:B------:R-:W5:Y:S01]  /*0210*/  LDG.E.64 R28, desc[UR6][R34.64] ;  /* 0x00000006221c7981 */ /* 0x000f62000c1e1b00 */
[----:B------:R-:W-:-:S05]  /*0220*/  IMAD.WIDE R10, R14, 0x8, R34 ;  /* 0x000000080e0a7825 */ /* 0x000fca00078e0222 */
[----:B------:R-:W5:Y:S01]  /*0230*/  LDG.E.64 R20, desc[UR6][R10.64] ;  /* 0x000000060a147981 */ /* 0x000f62000c1e1b00 */
[----:B------:R-:W-:-:S05]  /*0240*/  IMAD.WIDE R16, R14, 0x8, R10 ;  /* 0x000000080e107825 */ /* 0x000fca00078e020a */
[----:B------:R-:W5:Y:S01]  /*0250*/  LDG.E.64 R18, desc[UR6][R16.64] ;  /* 0x0000000610127981 */ /* 0x000f62000c1e1b00 */
[----:B0-----:R-:W-:-:S04]  /*0260*/  IMAD.WIDE R4, R14, 0x8, R16 ;  /* 0x000000080e047825 */ /* 0x001fc800078e0210 */
[C---:B------:R-:W-:Y:S01]  /*0270*/  IMAD.WIDE R36, R14.reuse, 0x8, R4 ;  /* 0x000000080e247825 */ /* 0x040fe200078e0204 */
[----:B------:R-:W5:Y:S04]  /*0280*/  LDG.E.64 R16, desc[UR6][R4.64] ;  /* 0x0000000604107981 */ /* 0x000f68000c1e1b00 */
[----:B------:R0:W5:Y:S02]  /*0290*/  LDG.E.64 R10, desc[UR6][R36.64] ;  /* 0x00000006240a7981 */ /* 0x000164000c1e1b00 */
[----:B0-----:R-:W-:-:S05]  /*02a0*/  IMAD.WIDE R36, R14, 0x8, R36 ;  /* 0x000000080e247825 */ /* 0x001fca00078e0224 */
[----:B------:R-:W5:Y:S01]  /*02b0*/  LDG.E.64 R6, desc[UR6][R36.64] ;  /* 0x0000000624067981 */ /* 0x000f62000c1e1b00 */
[----:B------:R-:W-:-:S05]  /*02c0*/  IMAD.WIDE R34, R14, 0x8, R36 ;  /* 0x000000080e227825 */ /* 0x000fca00078e0224 */
        /* <DEDUP_REMOVED lines=12> */
[----:B------:R0:W5:Y:S02]  /*0390*/  LDG.E.64 R30, desc[UR6][R36.64] ;  /* 0x00000006241e7981 */ /* 0x000164000c1e1b00 */
[----:B0-----:R-:W-:-:S05]  /*03a0*/  IMAD.WIDE R36, R14, 0x8, R36 ;  /* 0x000000080e247825 */ /* 0x001fca00078e0224 */
[----:B------:R-:W5:Y:S01]  /*03b0*/  LDG.E.64 R32, desc[UR6][R36.64] ;  /* 0x0000000624207981 */ /* 0x000f62000c1e1b00 */
[----:B------:R-:W-:-:S06]  /*03c0*/  IMAD.WIDE R34, R14, 0x8, R36 ;  /* 0x000000080e227825 */ /* 0x000fcc00078e0224 */
[----:B------:R-:W5:Y:S01]  /*03d0*/  LDG.E.64 R34, desc[UR6][R34.64] ;  /* 0x0000000622227981 */ /* 0x000f62000c1e1b00 */
[----:B------:R-:W-:Y:S01]  /*03e0*/  DADD R20, R28, R20 ;  /* 0x000000001c147229 */ /* 0x000fe20000000014 */
[----:B------:R-:W-:Y:S01]  /*03f0*/  IADD3 R15, PT, PT, R15, 0x10, RZ ;  /* 0x000000100f0f7810 */ /* 0x000fe20007ffe0ff */
[----:B------:R-:W-:-:S03]  /*0400*/  IMAD R3, R14, 0x10, R3 ;  /* 0x000000100e037824 */ /* 0x000fc600078e0203 */
[----:B------:R-:W-:-:S03]  /*0410*/  ISETP.NE.AND P1, PT, R15, RZ, PT ;  /* 0x000000ff0f00720c */ /* 0x000fc60003f25270 */
[----:B------:R-:W-:-:S08]  /*0420*/  DADD R18, R20, R18 ;  /* 0x0000000014127229 */ /* 0x000fd00000000012 */
[----:B------:R-:W-:-:S08]  /*0430*/  DADD R16, R18, R16 ;  /* 0x0000000012107229 */ /* 0x000fd00000000010 */
[----:B------:R-:W-:-:S08]  /*0440*/  DADD R10, R16, R10 ;  /* 0x00000000100a7229 */ /* 0x000fd0000000000a */
        /* <DEDUP_REMOVED lines=8> */
[----:B------:R-:W-:Y:S10]  /*04d0*/  @P1 BRA `(.L_x_79) ;  /* 0xfffffffc002c1947 */ /* 0x000ff4000383ffff */
.L_x_78:
[----:B------:R-:W-:Y:S05]  /*04e0*/  @!P2 BRA `(.L_x_77) ;  /* 0x0000000000f8a947 */ /* 0x000fea0003800000 */
[----:B------:R-:W-:Y:S02]  /*04f0*/  ISETP.GE.U32.AND P1, PT, R2, 0x8, PT ;  /* 0x000000080200780c */ /* 0x000fe40003f26070 */
[----:B------:R-:W-:-:S04]  /*0500*/  LOP3.LUT R15, R0, 0x7, RZ, 0xc0, !PT ;  /* 0x00000007000f7812 */ /* 0x000fc800078ec0ff */
[----:B------:R-:W-:-:S07]  /*0510*/  ISETP.NE.AND P2, PT, R15, RZ, PT ;  /* 0x000000ff0f00720c */ /* 0x000fce0003f45270 */
[----:B------:R-:W-:Y:S06]  /*0520*/  @!P1 BRA `(.L_x_80) ;  /* 0x00000000006c9947 */ /* 0x000fec0003800000 */
[----:B------:R-:W0:Y:S01]  /*0530*/  LDC.64 R16, c[0x0][0x388] ;  /* 0x0000e200ff107b82 */ /* 0x000e220000000a00 */
[----:B------:R-:W-:-:S04]  /*0540*/  IMAD R3, R8, R14, R27 ;  /* 0x0000000e08037224 */ /* 0x000fc800078e021b */
        /* <DEDUP_REMOVED lines=12> */
[----:B------:R-:W-:-:S05]  /*0610*/  IMAD.WIDE R36, R14, 0x8, R34 ;  /* 0x000000080e247825 */ /* 0x000fca00078e0222 */
[----:B------:R-:W5:Y:S01]  /*0620*/  LDG.E.64 R18, desc[UR6][R36.64] ;  /* 0x0000000624127981 */ /* 0x000f62000c1e1b00 */
[----:B0-----:R-:W-:-:S06]  /*0630*/  IMAD.WIDE R16, R14, 0x8, R36 ;  /* 0x000000080e107825 */ /* 0x001fcc00078e0224 */
        /* <DEDUP_REMOVED lines=10> */
.L_x_80:
        /* <DEDUP_REMOVED lines=15> */
[----:B------:R-:W-:Y:S01]  /*07d0*/  IADD3 R8, PT, PT, R8, 0x4, RZ ;  /* 0x0000000408087810 */ /* 0x000fe20007ffe0ff */
[----:B--2---:R-:W-:-:S08]  /*07e0*/  DADD R4, R12, R4 ;  /* 0x000000000c047229 */ /* 0x004fd00000000004 */
[----:B---3--:R-:W-:-:S08]  /*07f0*/  DADD R4, R4, R10 ;  /* 0x0000000004047229 */ /* 0x008fd0000000000a */
[----:B----4-:R-:W-:-:S08]  /*0800*/  DADD R4, R4, R18 ;  /* 0x0000000004047229 */ /* 0x010fd00000000012 */
[----:B-----5:R-:W-:-:S11]  /*0810*/  DADD R12, R4, R20 ;  /* 0x00000000040c7229 */ /* 0x020fd60000000014 */
.L_x_81:
[----:B------:R-:W-:Y:S05]  /*0820*/  @!P2 BRA `(.L_x_77) ;  /* 0x000000000028a947 */ /* 0x000fea0003800000 */
[----:B------:R-:W0:Y:S01]  /*0830*/  LDC.64 R4, c[0x0][0x388] ;  /* 0x0000e200ff047b82 */ /* 0x000e220000000a00 */
[----:B------:R-:W-:Y:S02]  /*0840*/  IMAD R7, R8, R14, R27 ;  /* 0x0000000e08077224 */ /* 0x000fe400078e021b */
[----:B------:R-:W-:-:S07]  /*0850*/  IMAD.MOV R22, RZ, RZ, -R22 ;  /* 0x000000ffff167224 */ /* 0x000fce00078e0a16 */
.L_x_82:
[----:B0-----:R-:W-:-:S06]  /*0860*/  IMAD.WIDE R2, R7, 0x8, R4 ;  /* 0x0000000807027825 */ /* 0x001fcc00078e0204 */
[----:B------:R-:W2:Y:S01]  /*0870*/  LDG.E.64 R2, desc[UR6][R2.64] ;  /* 0x0000000602027981 */ /* 0x000ea2000c1e1b00 */
[----:B------:R-:W-:Y:S01]  /*0880*/  VIADD R22, R22, 0x1 ;  /* 0x0000000116167836 */ /* 0x000fe20000000000 */
[----:B------:R-:W-:-:S04]  /*0890*/  IADD3 R7, PT, PT, R7, R14, RZ ;  /* 0x0000000e07077210 */ /* 0x000fc80007ffe0ff */
[----:B------:R-:W-:Y:S01]  /*08a0*/  ISETP.NE.AND P1, PT, R22, RZ, PT ;  /* 0x000000ff1600720c */ /* 0x000fe20003f25270 */
[----:B--2---:R-:W-:-:S12]  /*08b0*/  DADD R12, R2, R12 ;  /* 0x00000000020c7229 */ /* 0x004fd8000000000c */
[----:B------:R-:W-:Y:S05]  /*08c0*/  @P1 BRA `(.L_x_82) ;  /* 0xfffffffc00e41947 */ /* 0x000fea000383ffff */
.L_x_77:
[----:B------:R-:W-:Y:S05]  /*08d0*/  @!P0 EXIT ;  /* 0x000000000000894d */ /* 0x000fea0003800000 */
[C---:B------:R-:W-:Y:S01]  /*08e0*/  ISETP.GE.U32.AND P0, PT, R0.reuse, 0x8, PT ;  /* 0x000000080000780c */ /* 0x040fe20003f06070 */
[----:B------:R-:W-:Y:S01]  /*08f0*/  IMAD.MOV.U32 R10, RZ, RZ, RZ ;  /* 0x000000ffff0a7224 */ /* 0x000fe200078e00ff */
[----:B------:R-:W-:-:S11]  /*0900*/  LOP3.LUT R11, R0, 0x7, RZ, 0xc0, !PT ;  /* 0x00000007000b7812 */ /* 0x000fd600078ec0ff */
[----:B------:R-:W-:Y:S05]  /*0910*/  @!P0 BRA `(.L_x_83) ;  /* 0x00000010003c8947 */ /* 0x000fea0003800000 */
[----:B------:R-:W-:Y:S01]  /*0920*/  LOP3.LUT R10, R0, 0x7ffffff8, RZ, 0xc0, !PT ;  /* 0x7ffffff8000a7812 */ /* 0x000fe200078ec0ff */
[C---:B------:R-:W-:Y:S01]  /*0930*/  IMAD R8, R14.reuse, 0x7, R27 ;  /* 0x000000070e087824 */ /* 0x040fe200078e021b */
[C---:B------:R-:W-:Y:S01]  /*0940*/  IADD3 R9, PT, PT, R14.reuse, UR4, R9 ;  /* 0x000000040e097c10 */ /* 0x040fe2000fffe009 */
[C-C-:B------:R-:W-:Y:S01]  /*0950*/  IMAD R7, R14.reuse, 0x6, R27.reuse ;  /* 0x000000060e077824 */ /* 0x140fe200078e021b */
[C---:B------:R-:W-:Y:S01]  /*0960*/  LEA R3, R14.reuse, R27, 0x1 ;  /* 0x0000001b0e037211 */ /* 0x040fe200078e08ff */
[C-C-:B------:R-:W-:Y:S02]  /*0970*/  IMAD R6, R14.reuse, 0x5, R27.reuse ;  /* 0x000000050e067824 */ /* 0x140fe400078e021b */
[C-C-:B------:R-:W-:Y:S02]  /*0980*/  IMAD R5, R14.reuse, 0x4, R27.reuse ;  /* 0x000000040e057824 */ /* 0x140fe400078e021b */
[--C-:B------:R-:W-:Y:S02]  /*0990*/  IMAD R4, R14, 0x3, R27.reuse ;  /* 0x000000030e047824 */ /* 0x100fe400078e021b */
[----:B------:R-:W-:-:S02]  /*09a0*/  IMAD.MOV.U32 R2, RZ, RZ, R27 ;  /* 0x000000ffff027224 */ /* 0x000fc400078e001b */
[----:B------:R-:W-:-:S07]  /*09b0*/  IMAD.MOV R0, RZ, RZ, -R10 ;  /* 0x000000ffff007224 */ /* 0x000fce00078e0a0a */
.L_x_117:
[----:B------:R-:W-:Y:S01]  /*09c0*/  DSETP.NEU.AND P0, PT, R12, RZ, PT ;  /* 0x000000ff0c00722a */ /* 0x000fe20003f0d000 */
[----:B------:R-:W-:-:S13]  /*09d0*/  BSSY.RECONVERGENT B1, `(.L_x_84) ;  /* 0x000001e000017945 */ /* 0x000fda0003800200 */
[----:B------:R-:W-:Y:S05]  /*09e0*/  @!P0 BRA `(.L_x_85) ;  /* 0x0000000000648947 */ /* 0x000fea0003800000 */
[----:B------:R-:W0:Y:S02]  /*09f0*/  LDC.64 R24, c[0x0][0x388] ;  /* 0x0000e200ff187b82 */ /* 0x000e240000000a00 */
[----:B0-----:R-:W-:-:S05]  /*0a00*/  IMAD.WIDE R24, R2, 0x8, R24 ;  /* 0x0000000802187825 */ /* 0x001fca00078e0218 */
[----:B------:R-:W2:Y:S01]  /*0a10*/  LDG.E.64 R18, desc[UR6][R24.64] ;  /* 0x0000000618127981 */ /* 0x000ea2000c1e1b00 */
[----:B------:R-:W0:Y:S01]  /*0a20*/  MUFU.RCP64H R15, R13 ;  /* 0x0000000d000f7308 */ /* 0x000e220000001800 */
[----:B------:R-:W-:Y:S01]  /*0a30*/  MOV R14, 0x1 ;  /* 0x00000001000e7802 */ /* 0x000fe20000000f00 */
[----:B------:R-:W-:Y:S05]  /*0a40*/  BSSY.RECONVERGENT B2, `(.L_x_86) ;  /* 0x0000011000027945 */ /* 0x000fea0003800200 */
[----:B0-----:R-:W-:-:S08]  /*0a50*/  DFMA R16, R14, -R12, 1 ;  /* 0x3ff000000e10742b */ /* 0x001fd0000000080c */
[----:B------:R-:W-:-:S08]  /*0a60*/  DFMA R16, R16, R16, R16 ;  /* 0x000000101010722b */ /* 0x000fd00000000010 */
[----:B------:R-:W-:-:S08]  /*0a70*/  DFMA R16, R14, R16, R14 ;  /* 0x000000100e10722b */ /* 0x000fd0000000000e */
[----:B------:R-:W-:-:S08]  /*0a80*/  DFMA R14, R16, -R12, 1 ;  /* 0x3ff00000100e742b */ /* 0x000fd0000000080c */
[----:B------:R-:W-:-:S08]  /*0a90*/  DFMA R14, R16, R14, R16 ;  /* 0x0000000e100e722b */ /* 0x000fd00000000010 */
[----:B--2---:R-:W-:Y:S01]  /*0aa0*/  DMUL R16, R18, R14 ;  /* 0x0000000e12107228 */ /* 0x004fe20000000000 */
[----:B------:R-:W-:-:S07]  /*0ab0*/  FSETP.GEU.AND P1, PT, |R19|, 6.5827683646048100446e-37, PT ;  /* 0x036000001300780b */ /* 0x000fce0003f2e200 */
[----:B------:R-:W-:-:S08]  /*0ac0*/  DFMA R20, R16, -R12, R18 ;  /* 0x8000000c1014722b */ /* 0x000fd00000000012 */
[----:B------:R-:W-:-:S10]  /*0ad0*/  DFMA R14, R14, R20, R16 ;  /* 0x000000140e0e722b */ /* 0x000fd40000000010 */
[----:B------:R-:W-:-:S05]  /*0ae0*/  FFMA R16, RZ, R13, R15 ;  /* 0x0000000dff107223 */ /* 0x000fca000000000f */
[----:B------:R-:W-:-:S13]  /*0af0*/  FSETP.GT.AND P0, PT, |R16|, 1.469367938527859385e-39, PT ;  /* 0x001000001000780b */ /* 0x000fda0003f04200 */
[----:B------:R-:W-:Y:S05]  /*0b00*/  @P0 BRA P1, `(.L_x_87) ;  /* 0x0000000000100947 */ /* 0x000fea0000800000 */
[----:B------:R-:W-:Y:S01]  /*0b10*/  IMAD.MOV.U32 R16, RZ, RZ, R12 ;  /* 0x000000ffff107224 */ /* 0x000fe200078e000c */
[----:B------:R-:W-:Y:S01]  /*0b20*/  MOV R26, 0xb50 ;  /* 0x00000b50001a7802 */ /* 0x000fe20000000f00 */
[----:B------:R-:W-:-:S07]  /*0b30*/  IMAD.MOV.U32 R17, RZ, RZ, R13 ;  /* 0x000000ffff117224 */ /* 0x000fce00078e000d */
[----:B------:R-:W-:Y:S05]  /*0b40*/  CALL.REL.NOINC `($__internal_2_$__cuda_sm20_div_rn_f64_full) ;  /* 0x0000001c00c87944 */ /* 0x000fea0003c00000 */
.L_x_87:
[----:B------:R-:W-:Y:S05]  /*0b50*/  BSYNC.RECONVERGENT B2 ;  /* 0x0000000000027941 */ /* 0x000fea0003800200 */
.L_x_86:
[----:B------:R0:W-:Y:S01]  /*0b60*/  STG.E.64 desc[UR6][R24.64], R14 ;  /* 0x0000000e18007986 */ /* 0x0001e2000c101b06 */
[----:B------:R-:W-:Y:S05]  /*0b70*/  BRA `(.L_x_88) ;  /* 0x00000000000c7947 */ /* 0x000fea0003800000 */
.L_x_85:
[----:B------:R-:W0:Y:S02]  /*0b80*/  LDC.64 R14, c[0x0][0x388] ;  /* 0x0000e200ff0e7b82 */ /* 0x000e240000000a00 */
[----:B0-----:R-:W-:-:S05]  /*0b90*/  IMAD.WIDE R14, R2, 0x8, R14 ;  /* 0x00000008020e7825 */ /* 0x001fca00078e020e */
[----:B------:R1:W-:Y:S02]  /*0ba0*/  STG.E.64 desc[UR6][R14.64], RZ ;  /* 0x000000ff0e007986 */ /* 0x0003e4000c101b06 */
.L_x_88:
[----:B------:R-:W-:Y:S05]  /*0bb0*/  BSYNC.RECONVERGENT B1 ;  /* 0x0000000000017941 */ /* 0x000fea0003800200 */
.L_x_84:
[----:B------:R-:W-:Y:S01]  /*0bc0*/  DSETP.NEU.AND P0, PT, R12, RZ, PT ;  /* 0x000000ff0c00722a */ /* 0x000fe20003f0d000 */
[----:B------:R-:W-:-:S13]  /*0bd0*/  BSSY.RECONVERGENT B1, `(.L_x_89) ;  /* 0x000001d000017945 */ /* 0x000fda0003800200 */
[----:B01----:R-:W0:Y:S02]  /*0be0*/  @!P0 LDC.64 R14, c[0x0][0x388] ;  /* 0x0000e200ff0e8b82 */ /* 0x003e240000000a00 */
[----:B0-----:R-:W-:-:S05]  /*0bf0*/  @!P0 IMAD.WIDE R14, R9, 0x8, R14 ;  /* 0x00000008090e8825 */ /* 0x001fca00078e020e */
[----:B------:R0:W-:Y:S01]  /*0c00*/  @!P0 STG.E.64 desc[UR6][R14.64], RZ ;  /* 0x000000ff0e008986 */ /* 0x0001e2000c101b06 */
[----:B------:R-:W-:Y:S05]  /*0c10*/  @!P0 BRA `(.L_x_90) ;  /* 0x0000000000608947 */ /* 0x000fea0003800000 */
[----:B------:R-:W1:Y:S02]  /*0c20*/  LDC.64 R24, c[0x0][0x388] ;  /* 0x0000e200ff187b82 */ /* 0x000e640000000a00 */
[----:B-1----:R-:W-:-:S05]  /*0c30*/  IMAD.WIDE R24, R9, 0x8, R24 ;  /* 0x0000000809187825 */ /* 0x002fca00078e0218 */
[----:B------:R-:W2:Y:S01]  /*0c40*/  LDG.E.64 R18, desc[UR6][R24.64] ;  /* 0x0000000618127981 */ /* 0x000ea2000c1e1b00 */
[----:B0-----:R-:W0:Y:S01]  /*0c50*/  MUFU.RCP64H R15, R13 ;  /* 0x0000000d000f7308 */ /* 0x001e220000001800 */
        /* <DEDUP_REMOVED lines=18> */
.L_x_92:
[----:B------:R-:W-:Y:S05]  /*0d80*/  BSYNC.RECONVERGENT B2 ;  /* 0x0000000000027941 */ /* 0x000fea0003800200 */
.L_x_91:
[----:B------:R1:W-:Y:S02]  /*0d90*/  STG.E.64 desc[UR6][R24.64], R14 ;  /* 0x0000000e18007986 */ /* 0x0003e4000c101b06 */
.L_x_90:
[----:B------:R-:W-:Y:S05]  /*0da0*/  BSYNC.RECONVERGENT B1 ;  /* 0x0000000000017941 */ /* 0x000fea0003800200 */
.L_x_89:
        /* <DEDUP_REMOVED lines=28> */
.L_x_96:
[----:B------:R-:W-:Y:S05]  /*0f70*/  BSYNC.RECONVERGENT B2 ;  /* 0x0000000000027941 */ /* 0x000fea0003800200 */
.L_x_95:
[----:B------:R1:W-:Y:S02]  /*0f80*/  STG.E.64 desc[UR6][R24.64], R14 ;  /* 0x0000000e18007986 */ /* 0x0003e4000c101b06 */
.L_x_94:
[----:B------:R-:W-:Y:S05]  /*0f90*/  BSYNC.RECONVERGENT B1 ;  /* 0x0000000000017941 */ /* 0x000fea0003800200 */
.L_x_93:
        /* <DEDUP_REMOVED lines=28> */
.L_x_100:
[----:B------:R-:W-:Y:S05]  /*1160*/  BSYNC.RECONVERGENT B2 ;  /* 0x0000000000027941 */ /* 0x000fea0003800200 */
.L_x_99:
[----:B------:R1:W-:Y:S02]  /*1170*/  STG.E.64 desc[UR6][R24.64], R14 ;  /* 0x0000000e18007986 */ /* 0x0003e4000c101b06 */
.L_x_98:
[----:B------:R-:W-:Y:S05]  /*1180*/  BSYNC.RECONVERGENT B1 ;  /* 0x0000000000017941 */ /* 0x000fea0003800200 */
.L_x_97:
        /* <DEDUP_REMOVED lines=28> */
.L_x_104:
[----:B------:R-:W-:Y:S05]  /*1350*/  BSYNC.RECONVERGENT B2 ;  /* 0x0000000000027941 */ /* 0x000fea0003800200 */
.L_x_103:
[----:B------:R1:W-:Y:S02]  /*1360*/  STG.E.64 desc[UR6][R24.64], R14 ;  /* 0x0000000e18007986 */ /* 0x0003e4000c101b06 */
.L_x_102:
[----:B------:R-:W-:Y:S05]  /*1370*/  BSYNC.RECONVERGENT B1 ;  /* 0x0000000000017941 */ /* 0x000fea0003800200 */
.L_x_101:
        /* <DEDUP_REMOVED lines=28> */
.L_x_108:
[----:B------:R-:W-:Y:S05]  /*1540*/  BSYNC.RECONVERGENT B2 ;  /* 0x0000000000027941 */ /* 0x000fea0003800200 */
.L_x_107:
[----:B------:R1:W-:Y:S02]  /*1550*/  STG.E.64 desc[UR6][R24.64], R14 ;  /* 0x0000000e18007986 */ /* 0x0003e4000c101b06 */
.L_x_106:
[----:B------:R-:W-:Y:S05]  /*1560*/  BSYNC.RECONVERGENT B1 ;  /* 0x0000000000017941 */ /* 0x000fea0003800200 */
.L_x_105:
        /* <DEDUP_REMOVED lines=28> */
.L_x_112:
[----:B------:R-:W-:Y:S05]  /*1730*/  BSYNC.RECONVERGENT B2 ;  /* 0x0000000000027941 */ /* 0x000fea0003800200 */
.L_x_111:
[----:B------:R1:W-:Y:S02]  /*1740*/  STG.E.64 desc[UR6][R24.64], R14 ;  /* 0x0000000e18007986 */ /* 0x0003e4000c101b06 */
.L_x_110:
[----:B------:R-:W-:Y:S05]  /*1750*/  BSYNC.RECONVERGENT B1 ;  /* 0x0000000000017941 */ /* 0x000fea0003800200 */
.L_x_109:
        /* <DEDUP_REMOVED lines=25> */
[----:B------:R-:W-:Y:S02]  /*18f0*/  MOV R17, R13 ;  /* 0x0000000d00117202 */ /* 0x000fe40000000f00 */
[----:B------:R-:W-:-:S07]  /*1900*/  MOV R26, 0x1920 ;  /* 0x00001920001a7802 */ /* 0x000fce0000000f00 */
[----:B------:R-:W-:Y:S05]  /*1910*/  CALL.REL.NOINC `($__internal_2_$__cuda_sm20_div_rn_f64_full) ;  /* 0x0000001000547944 */ /* 0x000fea0003c00000 */
.L_x_116:
[----:B------:R-:W-:Y:S05]  /*1920*/  BSYNC.RECONVERGENT B2 ;  /* 0x0000000000027941 */ /* 0x000fea0003800200 */
.L_x_115:
[----:B------:R1:W-:Y:S02]  /*1930*/  STG.E.64 desc[UR6][R24.64], R14 ;  /* 0x0000000e18007986 */ /* 0x0003e4000c101b06 */
.L_x_114:
[----:B------:R-:W-:Y:S05]  /*1940*/  BSYNC.RECONVERGENT B1 ;  /* 0x0000000000017941 */ /* 0x000fea0003800200 */
.L_x_113:
[----:B01----:R-:W0:Y:S01]  /*1950*/  LDC R14, c[0x0][0x380] ;  /* 0x0000e000ff0e7b82 */ /* 0x003e220000000800 */
[----:B------:R-:W-:-:S05]  /*1960*/  VIADD R0, R0, 0x8 ;  /* 0x0000000800007836 */ /* 0x000fca0000000000 */
[----:B------:R-:W-:Y:S02]  /*1970*/  ISETP.NE.AND P0, PT, R0, RZ, PT ;  /* 0x000000ff0000720c */ /* 0x000fe40003f05270 */
[C---:B0-----:R-:W-:Y:S01]  /*1980*/  LEA R8, R14.reuse, R8, 0x3 ;  /* 0x000000080e087211 */ /* 0x041fe200078e18ff */
[C---:B------:R-:W-:Y:S01]  /*1990*/  IMAD R7, R14.reuse, 0x8, R7 ;  /* 0x000000080e077824 */ /* 0x040fe200078e0207 */
[C---:B------:R-:W-:Y:S01]  /*19a0*/  LEA R6, R14.reuse, R6, 0x3 ;  /* 0x000000060e067211 */ /* 0x040fe200078e18ff */
[C---:B------:R-:W-:Y:S01]  /*19b0*/  IMAD R5, R14.reuse, 0x8, R5 ;  /* 0x000000080e057824 */ /* 0x040fe200078e0205 */
[C---:B------:R-:W-:Y:S01]  /*19c0*/  LEA R4, R14.reuse, R4, 0x3 ;  /* 0x000000040e047211 */ /* 0x040fe200078e18ff */
[C---:B------:R-:W-:Y:S01]  /*19d0*/  IMAD R3, R14.reuse, 0x8, R3 ;  /* 0x000000080e037824 */ /* 0x040fe200078e0203 */
[C---:B------:R-:W-:Y:S01]  /*19e0*/  LEA R2, R14.reuse, R2, 0x3 ;  /* 0x000000020e027211 */ /* 0x040fe200078e18ff */
[----:B------:R-:W-:-:S04]  /*19f0*/  IMAD R9, R14, 0x8, R9 ;  /* 0x000000080e097824 */ /* 0x000fc800078e0209 */
[----:B------:R-:W-:Y:S05]  /*1a00*/  @P0 BRA `(.L_x_117) ;  /* 0xffffffec00ec0947 */ /* 0x000fea000383ffff */
.L_x_83:
[----:B------:R-:W-:-:S13]  /*1a10*/  ISETP.NE.AND P0, PT, R11, RZ, PT ;  /* 0x000000ff0b00720c */ /* 0x000fda0003f05270 */
[----:B------:R-:W-:Y:S05]  /*1a20*/  @!P0 EXIT ;  /* 0x000000000000894d */ /* 0x000fea0003800000 */
[----:B------:R-:W0:Y:S01]  /*1a30*/  LDCU UR4, c[0x0][0x384] ;  /* 0x00007080ff0477ac */ /* 0x000e220008000800 */
[----:B------:R-:W-:Y:S01]  /*1a40*/  ISETP.GE.U32.AND P0, PT, R11, 0x4, PT ;  /* 0x000000040b00780c */ /* 0x000fe20003f06070 */
[----:B0-----:R-:W-:-:S12]  /*1a50*/  ULOP3.LUT UR4, UR4, 0x3, URZ, 0xc0, !UPT ;  /* 0x0000000304047892 */ /* 0x001fd8000f8ec0ff */
[----:B------:R-:W-:Y:S05]  /*1a60*/  @!P0 BRA `(.L_x_118) ;  /* 0x0000000800388947 */ /* 0x000fea0003800000 */
[----:B------:R-:W-:Y:S01]  /*1a70*/  DSETP.NEU.AND P0, PT, R12, RZ, PT ;  /* 0x000000ff0c00722a */ /* 0x000fe20003f0d000 */
[----:B------:R-:W-:-:S13]  /*1a80*/  BSSY.RECONVERGENT B1, `(.L_x_119) ;  /* 0x000001f000017945 */ /* 0x000fda0003800200 */
[----:B------:R-:W0:Y:S01]  /*1a90*/  @!P0 LDC.64 R2, c[0x0][0x388] ;  /* 0x0000e200ff028b82 */ /* 0x000e220000000a00 */
[----:B------:R-:W-:-:S04]  /*1aa0*/  @!P0 IMAD R5, R10, R14, R27 ;  /* 0x0000000e0a058224 */ /* 0x000fc800078e021b */
[----:B0-----:R-:W-:-:S05]  /*1ab0*/  @!P0 IMAD.WIDE R2, R5, 0x8, R2 ;  /* 0x0000000805028825 */ /* 0x001fca00078e0202 */
[----:B------:R0:W-:Y:S01]  /*1ac0*/  @!P0 STG.E.64 desc[UR6][R2.64], RZ ;  /* 0x000000ff02008986 */ /* 0x0001e2000c101b06 */
[----:B------:R-:W-:Y:S05]  /*1ad0*/  @!P0 BRA `(.L_x_120) ;  /* 0x0000000000648947 */ /* 0x000fea0003800000 */
[----:B0-----:R-:W0:Y:S01]  /*1ae0*/  LDC.64 R2, c[0x0][0x388] ;  /* 0x0000e200ff027b82 */ /* 0x001e220000000a00 */
[----:B------:R-:W-:-:S04]  /*1af0*/  IMAD R5, R10, R14, R27 ;  /* 0x0000000e0a057224 */ /* 0x000fc800078e021b */
        /* <DEDUP_REMOVED lines=21> */
.L_x_122:
[----:B------:R-:W-:Y:S05]  /*1c50*/  BSYNC.RECONVERGENT B2 ;  /* 0x0000000000027941 */ /* 0x000fea0003800200 */
.L_x_121:
[----:B------:R1:W-:Y:S02]  /*1c60*/  STG.E.64 desc[UR6][R2.64], R14 ;  /* 0x0000000e02007986 */ /* 0x0003e4000c101b06 */
.L_x_120:
[----:B------:R-:W-:Y:S05]  /*1c70*/  BSYNC.RECONVERGENT B1 ;  /* 0x0000000000017941 */ /* 0x000fea0003800200 */
.L_x_119:
[----:B------:R-:W-:Y:S01]  /*1c80*/  DSETP.NEU.AND P0, PT, R12, RZ, PT ;  /* 0x000000ff0c00722a */ /* 0x000fe20003f0d000 */
[----:B------:R-:W-:Y:S01]  /*1c90*/  VIADD R0, R10, 0x1 ;  /* 0x000000010a007836 */ /* 0x000fe20000000000 */
[----:B------:R-:W-:-:S12]  /*1ca0*/  BSSY.RECONVERGENT B1, `(.L_x_123) ;  /* 0x0000021000017945 */ /* 0x000fd80003800200 */
[----:B------:R-:W2:Y:S08]  /*1cb0*/  @!P0 LDC R5, c[0x0][0x380] ;  /* 0x0000e000ff058b82 */ /* 0x000eb00000000800 */
[----:B01----:R-:W0:Y:S01]  /*1cc0*/  @!P0 LDC.64 R2, c[0x0][0x388] ;  /* 0x0000e200ff028b82 */ /* 0x003e220000000a00 */
[----:B--2---:R-:W-:-:S04]  /*1cd0*/  @!P0 IMAD R5, R0, R5, R27 ;  /* 0x0000000500058224 */ /* 0x004fc800078e021b */
[----:B0-----:R-:W-:-:S05]  /*1ce0*/  @!P0 IMAD.WIDE R2, R5, 0x8, R2 ;  /* 0x0000000805028825 */ /* 0x001fca00078e0202 */
[----:B------:R0:W-:Y:S01]  /*1cf0*/  @!P0 STG.E.64 desc[UR6][R2.64], RZ ;  /* 0x000000ff02008986 */ /* 0x0001e2000c101b06 */
[----:B------:R-:W-:Y:S05]  /*1d00*/  @!P0 BRA `(.L_x_124) ;  /* 0x0000000000688947 */ /* 0x000fea0003800000 */
[----:B0-----:R-:W0:Y:S01]  /*1d10*/  LDC.64 R2, c[0x0][0x388] ;  /* 0x0000e200ff027b82 */ /* 0x001e220000000a00 */
[----:B------:R-:W1:Y:S02]  /*1d20*/  LDCU UR5, c[0x0][0x380] ;  /* 0x00007000ff0577ac */ /* 0x000e640008000800 */
[----:B-1----:R-:W-:-:S04]  /*1d30*/  IMAD R5, R0, UR5, R27 ;  /* 0x0000000500057c24 */ /* 0x002fc8000f8e021b */
        /* <DEDUP_REMOVED lines=21> */
.L_x_126:
[----:B------:R-:W-:Y:S05]  /*1e90*/  BSYNC.RECONVERGENT B2 ;  /* 0x0000000000027941 */ /* 0x000fea0003800200 */
.L_x_125:
[----:B------:R1:W-:Y:S02]  /*1ea0*/  STG.E.64 desc[UR6][R2.64], R14 ;  /* 0x0000000e02007986 */ /* 0x0003e4000c101b06 */
.L_x_124:
[----:B------:R-:W-:Y:S05]  /*1eb0*/  BSYNC.RECONVERGENT B1 ;  /* 0x0000000000017941 */ /* 0x000fea0003800200 */
.L_x_123:
        /* <DEDUP_REMOVED lines=33> */
.L_x_130:
[----:B------:R-:W-:Y:S05]  /*20d0*/  BSYNC.RECONVERGENT B2 ;  /* 0x0000000000027941 */ /* 0x000fea0003800200 */
.L_x_129:
[----:B------:R1:W-:Y:S02]  /*20e0*/  STG.E.64 desc[UR6][R2.64], R14 ;  /* 0x0000000e02007986 */ /* 0x0003e4000c101b06 */
.L_x_128:
[----:B------:R-:W-:Y:S05]  /*20f0*/  BSYNC.RECONVERGENT B1 ;  /* 0x0000000000017941 */ /* 0x000fea0003800200 */
.L_x_127:
        /* <DEDUP_REMOVED lines=33> */
.L_x_134:
[----:B------:R-:W-:Y:S05]  /*2310*/  BSYNC.RECONVERGENT B2 ;  /* 0x0000000000027941 */ /* 0x000fea0003800200 */
.L_x_133:
[----:B------:R1:W-:Y:S02]  /*2320*/  STG.E.64 desc[UR6][R2.64], R14 ;  /* 0x0000000e02007986 */ /* 0x0003e4000c101b06 */
.L_x_132:
[----:B------:R-:W-:Y:S05]  /*2330*/  BSYNC.RECONVERGENT B1 ;  /* 0x0000000000017941 */ /* 0x000fea0003800200 */
.L_x_131:
[----:B------:R-:W-:-:S07]  /*2340*/  VIADD R10, R10, 0x4 ;  /* 0x000000040a0a7836 */ /* 0x000fce0000000000 */
.L_x_118:
[----:B------:R-:W-:-:S13]  /*2350*/  ISETP.NE.AND P0, PT, RZ, UR4, PT ;  /* 0x00000004ff007c0c */ /* 0x000fda000bf05270 */
[----:B------:R-:W-:Y:S05]  /*2360*/  @!P0 EXIT ;  /* 0x000000000000894d */ /* 0x000fea0003800000 */
[----:B------:R-:W-:-:S09]  /*2370*/  UISETP.NE.AND UP0, UPT, UR4, 0x1, UPT ;  /* 0x000000010400788c */ /* 0x000fd2000bf05270 */
[----:B------:R-:W-:Y:S05]  /*2380*/  BRA.U !UP0, `(.L_x_135) ;  /* 0x0000000508207547 */ /* 0x000fea000b800000 */
[----:B------:R-:W-:Y:S01]  /*2390*/  DSETP.NEU.AND P0, PT, R12, RZ, PT ;  /* 0x000000ff0c00722a */ /* 0x000fe20003f0d000 */
[----:B------:R-:W-:-:S13]  /*23a0*/  BSSY.RECONVERGENT B1, `(.L_x_136) ;  /* 0x0000021000017945 */ /* 0x000fda0003800200 */
        /* <DEDUP_REMOVED lines=30> */
.L_x_139:
[----:B------:R-:W-:Y:S05]  /*2590*/  BSYNC.RECONVERGENT B2 ;  /* 0x0000000000027941 */ /* 0x000fea0003800200 */
.L_x_138:
[----:B------:R1:W-:Y:S02]  /*25a0*/  STG.E.64 desc[UR6][R2.64], R14 ;  /* 0x0000000e02007986 */ /* 0x0003e4000c101b06 */
.L_x_137:
[----:B------:R-:W-:Y:S05]  /*25b0*/  BSYNC.RECONVERGENT B1 ;  /* 0x0000000000017941 */ /* 0x000fea0003800200 */
.L_x_136:
        /* <DEDUP_REMOVED lines=33> */
.L_x_143:
[----:B------:R-:W-:Y:S05]  /*27d0*/  BSYNC.RECONVERGENT B2 ;  /* 0x0000000000027941 */ /* 0x000fea0003800200 */
.L_x_142:
[----:B------:R1:W-:Y:S02]  /*27e0*/  STG.E.64 desc[UR6][R2.64], R14 ;  /* 0x0000000e02007986 */ /* 0x0003e4000c101b06 */
.L_x_141:
[----:B------:R-:W-:Y:S05]  /*27f0*/  BSYNC.RECONVERGENT B1 ;  /* 0x0000000000017941 */ /* 0x000fea0003800200 */
.L_x_140:
[----:B------:R-:W-:-:S07]  /*2800*/  VIADD R10, R10, 0x2 ;  /* 0x000000020a0a7836 */ /* 0x000fce0000000000 */
.L_x_135:
[----:B------:R-:W2:Y:S02]  /*2810*/  LDC R0, c[0x0][0x384] ;  /* 0x0000e100ff007b82 */ /* 0x000ea40000000800 */
[----:B--2---:R-:W-:-:S04]  /*2820*/  LOP3.LUT R0, R0, 0x1, RZ, 0xc0, !PT ;  /* 0x0000000100007812 */ /* 0x004fc800078ec0ff */
[----:B------:R-:W-:-:S13]  /*2830*/  ISETP.NE.U32.AND P0, PT, R0, 0x1, PT ;  /* 0x000000010000780c */ /* 0x000fda0003f05070 */
[----:B------:R-:W-:Y:S05]  /*2840*/  @P0 EXIT ;  /* 0x000000000000094d */ /* 0x000fea0003800000 */
[----:B------:R-:W-:-:S14]  /*2850*/  DSETP.NEU.AND P0, PT, R12, RZ, PT ;  /* 0x000000ff0c00722a */ /* 0x000fdc0003f0d000 */
[----:B------:R-:W2:Y:S08]  /*2860*/  @!P0 LDC R5, c[0x0][0x380] ;  /* 0x0000e000ff058b82 */ /* 0x000eb00000000800 */
[----:B01----:R-:W0:Y:S01]  /*2870*/  @!P0 LDC.64 R2, c[0x0][0x388] ;  /* 0x0000e200ff028b82 */ /* 0x003e220000000a00 */
[----:B--2---:R-:W-:-:S04]  /*2880*/  @!P0 IMAD R5, R10, R5, R27 ;  /* 0x000000050a058224 */ /* 0x004fc800078e021b */
[----:B0-----:R-:W-:-:S05]  /*2890*/  @!P0 IMAD.WIDE R2, R5, 0x8, R2 ;  /* 0x0000000805028825 */ /* 0x001fca00078e0202 */
[----:B------:R0:W-:Y:S01]  /*28a0*/  @!P0 STG.E.64 desc[UR6][R2.64], RZ ;  /* 0x000000ff02008986 */ /* 0x0001e2000c101b06 */
[----:B------:R-:W-:Y:S05]  /*28b0*/  @!P0 EXIT ;  /* 0x000000000000894d */ /* 0x000fea0003800000 */
        /* <DEDUP_REMOVED lines=24> */
.L_x_145:
[----:B------:R-:W-:Y:S05]  /*2a40*/  BSYNC.RECONVERGENT B1 ;  /* 0x0000000000017941 */ /* 0x000fea0003800200 */
.L_x_144:
[----:B------:R-:W-:Y:S01]  /*2a50*/  STG.E.64 desc[UR6][R2.64], R14 ;  /* 0x0000000e02007986 */ /* 0x000fe2000c101b06 */
[----:B------:R-:W-:Y:S05]  /*2a60*/  EXIT ;  /* 0x000000000000794d */ /* 0x000fea0003800000 */
        .weak           $__internal_2_$__cuda_sm20_div_rn_f64_full
        .type           $__internal_2_$__cuda_sm20_div_rn_f64_full,@function
        .size           $__internal_2_$__cuda_sm20_div_rn_f64_full,(.L_x_177 - $__internal_2_$__cuda_sm20_div_rn_f64_full)
$__internal_2_$__cuda_sm20_div_rn_f64_full:
[C---:B------:R-:W-:Y:S01]  /*2a70*/  FSETP.GEU.AND P0, PT, |R17|.reuse, 1.469367938527859385e-39, PT ;  /* 0x001000001100780b */ /* 0x040fe20003f0e200 */
[----:B------:R-:W-:Y:S01]  /*2a80*/  IMAD.MOV.U32 R29, RZ, RZ, 0x1ca00000 ;  /* 0x1ca00000ff1d7424 */ /* 0x000fe200078e00ff */
[----:B------:R-:W-:Y:S01]  /*2a90*/  LOP3.LUT R14, R17, 0x800fffff, RZ, 0xc0, !PT ;  /* 0x800fffff110e7812 */ /* 0x000fe200078ec0ff */
[----:B------:R-:W-:Y:S01]  /*2aa0*/  BSSY.RECONVERGENT B0, `(.L_x_146) ;  /* 0x0000059000007945 */ /* 0x000fe20003800200 */
[----:B------:R-:W-:Y:S02]  /*2ab0*/  MOV R32, 0x1 ;  /* 0x0000000100207802 */ /* 0x000fe40000000f00 */
[----:B------:R-:W-:Y:S01]  /*2ac0*/  LOP3.LUT R15, R14, 0x3ff00000, RZ, 0xfc, !PT ;  /* 0x3ff000000e0f7812 */ /* 0x000fe200078efcff */
[----:B------:R-:W-:Y:S01]  /*2ad0*/  IMAD.MOV.U32 R14, RZ, RZ, R16 ;  /* 0x000000ffff0e7224 */ /* 0x000fe200078e0010 */
[C---:B------:R-:W-:Y:S02]  /*2ae0*/  FSETP.GEU.AND P2, PT, |R19|.reuse, 1.469367938527859385e-39, PT ;  /* 0x001000001300780b */ /* 0x040fe40003f4e200 */
[----:B------:R-:W-:-:S02]  /*2af0*/  LOP3.LUT R28, R19, 0x7ff00000, RZ, 0xc0, !PT ;  /* 0x7ff00000131c7812 */ /* 0x000fc400078ec0ff */
[----:B------:R-:W-:Y:S01]  /*2b00*/  LOP3.LUT R31, R17, 0x7ff00000, RZ, 0xc0, !PT ;  /* 0x7ff00000111f7812 */ /* 0x000fe200078ec0ff */
[----:B------:R-:W-:Y:S01]  /*2b10*/  @!P0 DMUL R14, R16, 8.98846567431157953865e+307 ;  /* 0x7fe00000100e8828 */ /* 0x000fe20000000000 */
[----:B------:R-:W-:Y:S02]  /*2b20*/  MOV R30, R28 ;  /* 0x0000001c001e7202 */ /* 0x000fe40000000f00 */
[----:B------:R-:W-:-:S03]  /*2b30*/  ISETP.GE.U32.AND P1, PT, R28, R31, PT ;  /* 0x0000001f1c00720c */ /* 0x000fc60003f26070 */
[----:B------:R-:W0:Y:S02]  /*2b40*/  MUFU.RCP64H R33, R15 ;  /* 0x0000000f00217308 */ /* 0x000e240000001800 */
[----:B------:R-:W-:Y:S02]  /*2b50*/  @!P2 LOP3.LUT R21, R17, 0x7ff00000, RZ, 0xc0, !PT ;  /* 0x7ff000001115a812 */ /* 0x000fe400078ec0ff */
[----:B------:R-:W-:Y:S02]  /*2b60*/  @!P0 LOP3.LUT R31, R15, 0x7ff00000, RZ, 0xc0, !PT ;  /* 0x7ff000000f1f8812 */ /* 0x000fe400078ec0ff */
[----:B------:R-:W-:Y:S02]  /*2b70*/  @!P2 ISETP.GE.U32.AND P3, PT, R28, R21, PT ;  /* 0x000000151c00a20c */ /* 0x000fe40003f66070 */
[----:B------:R-:W-:-:S04]  /*2b80*/  SEL R21, R29, 0x63400000, !P1 ;  /* 0x634000001d157807 */ /* 0x000fc80004800000 */
[----:B------:R-:W-:Y:S01]  /*2b90*/  LOP3.LUT R21, R21, 0x800fffff, R19, 0xf8, !PT ;  /* 0x800fffff15157812 */ /* 0x000fe200078ef813 */
[----:B0-----:R-:W-:-:S08]  /*2ba0*/  DFMA R22, R32, -R14, 1 ;  /* 0x3ff000002016742b */ /* 0x001fd0000000080e */
[----:B------:R-:W-:-:S08]  /*2bb0*/  DFMA R22, R22, R22, R22 ;  /* 0x000000161616722b */ /* 0x000fd00000000016 */
[----:B------:R-:W-:Y:S01]  /*2bc0*/  DFMA R32, R32, R22, R32 ;  /* 0x000000162020722b */ /* 0x000fe20000000020 */
[----:B------:R-:W-:Y:S01]  /*2bd0*/  @!P2 SEL R23, R29, 0x63400000, !P3 ;  /* 0x634000001d17a807 */ /* 0x000fe20005800000 */
[----:B------:R-:W-:-:S03]  /*2be0*/  @!P2 IMAD.MOV.U32 R22, RZ, RZ, RZ ;  /* 0x000000ffff16a224 */ /* 0x000fc600078e00ff */
[----:B------:R-:W-:-:S03]  /*2bf0*/  @!P2 LOP3.LUT R20, R23, 0x80000000, R19, 0xf8, !PT ;  /* 0x800000001714a812 */ /* 0x000fc600078ef813 */
[----:B------:R-:W-:Y:S01]  /*2c00*/  DFMA R34, R32, -R14, 1 ;  /* 0x3ff000002022742b */ /* 0x000fe2000000080e */
[----:B------:R-:W-:Y:S02]  /*2c10*/  @!P2 LOP3.LUT R23, R20, 0x100000, RZ, 0xfc, !PT ;  /* 0x001000001417a812 */ /* 0x000fe400078efcff */
[----:B------:R-:W-:-:S05]  /*2c20*/  MOV R20, R18 ;  /* 0x0000001200147202 */ /* 0x000fca0000000f00 */
[----:B------:R-:W-:Y:S02]  /*2c30*/  DFMA R34, R32, R34, R32 ;  /* 0x000000222022722b */ /* 0x000fe40000000020 */
[----:B------:R-:W-:-:S08]  /*2c40*/  @!P2 DFMA R20, R20, 2, -R22 ;  /* 0x400000001414a82b */ /* 0x000fd00000000816 */
[----:B------:R-:W-:Y:S02]  /*2c50*/  DMUL R32, R34, R20 ;  /* 0x0000001422207228 */ /* 0x000fe40000000000 */
[----:B------:R-:W-:-:S06]  /*2c60*/  @!P2 LOP3.LUT R30, R21, 0x7ff00000, RZ, 0xc0, !PT ;  /* 0x7ff00000151ea812 */ /* 0x000fcc00078ec0ff */
[----:B------:R-:W-:-:S08]  /*2c70*/  DFMA R22, R32, -R14, R20 ;  /* 0x8000000e2016722b */ /* 0x000fd00000000014 */
[----:B------:R-:W-:Y:S01]  /*2c80*/  DFMA R22, R34, R22, R32 ;  /* 0x000000162216722b */ /* 0x000fe20000000020 */
[----:B------:R-:W-:-:S05]  /*2c90*/  VIADD R32, R30, 0xffffffff ;  /* 0xffffffff1e207836 */ /* 0x000fca0000000000 */
[----:B------:R-:W-:Y:S02]  /*2ca0*/  ISETP.GT.U32.AND P0, PT, R32, 0x7feffffe, PT ;  /* 0x7feffffe2000780c */ /* 0x000fe40003f04070 */
[----:B------:R-:W-:-:S04]  /*2cb0*/  IADD3 R32, PT, PT, R31, -0x1, RZ ;  /* 0xffffffff1f207810 */ /* 0x000fc80007ffe0ff */
[----:B------:R-:W-:-:S13]  /*2cc0*/  ISETP.GT.U32.OR P0, PT, R32, 0x7feffffe, P0 ;  /* 0x7feffffe2000780c */ /* 0x000fda0000704470 */
[----:B------:R-:W-:Y:S05]  /*2cd0*/  @P0 BRA `(.L_x_147) ;  /* 0x0000000000740947 */ /* 0x000fea0003800000 */
[----:B------:R-:W-:Y:S01]  /*2ce0*/  LOP3.LUT R19, R17, 0x7ff00000, RZ, 0xc0, !PT ;  /* 0x7ff0000011137812 */ /* 0x000fe200078ec0ff */
[----:B------:R-:W-:-:S03]  /*2cf0*/  IMAD.MOV.U32 R30, RZ, RZ, RZ ;  /* 0x000000ffff1e7224 */ /* 0x000fc600078e00ff */
[CC--:B------:R-:W-:Y:S02]  /*2d00*/  VIADDMNMX R18, R28.reuse, -R19.reuse, 0xb9600000, !PT ;  /* 0xb96000001c127446 */ /* 0x0c0fe40007800913 */
[----:B------:R-:W-:Y:S02]  /*2d10*/  ISETP.GE.U32.AND P0, PT, R28, R19, PT ;  /* 0x000000131c00720c */ /* 0x000fe40003f06070 */
[----:B------:R-:W-:Y:S02]  /*2d20*/  VIMNMX R18, PT, PT, R18, 0x46a00000, PT ;  /* 0x46a0000012127848 */ /* 0x000fe40003fe0100 */
[----:B------:R-:W-:-:S05]  /*2d30*/  SEL R29, R29, 0x63400000, !P0 ;  /* 0x634000001d1d7807 */ /* 0x000fca0004000000 */
[----:B------:R-:W-:-:S05]  /*2d40*/  IMAD.IADD R18, R18, 0x1, -R29 ;  /* 0x0000000112127824 */ /* 0x000fca00078e0a1d */
[----:B------:R-:W-:-:S06]  /*2d50*/  IADD3 R31, PT, PT, R18, 0x7fe00000, RZ ;  /* 0x7fe00000121f7810 */ /* 0x000fcc0007ffe0ff */
[----:B------:R-:W-:-:S10]  /*2d60*/  DMUL R28, R22, R30 ;  /* 0x0000001e161c7228 */ /* 0x000fd40000000000 */
[----:B------:R-:W-:-:S13]  /*2d70*/  FSETP.GTU.AND P0, PT, |R29|, 1.469367938527859385e-39, PT ;  /* 0x001000001d00780b */ /* 0x000fda0003f0c200 */
[----:B------:R-:W-:Y:S05]  /*2d80*/  @P0 BRA `(.L_x_148) ;  /* 0x0000000000a80947 */ /* 0x000fea0003800000 */
[----:B------:R-:W-:-:S06]  /*2d90*/  DFMA R14, R22, -R14, R20 ;  /* 0x8000000e160e722b */ /* 0x000fcc0000000014 */
[----:B------:R-:W-:-:S04]  /*2da0*/  MOV R14, RZ ;  /* 0x000000ff000e7202 */ /* 0x000fc80000000f00 */
[C---:B------:R-:W-:Y:S02]  /*2db0*/  FSETP.NEU.AND P0, PT, R15.reuse, RZ, PT ;  /* 0x000000ff0f00720b */ /* 0x040fe40003f0d000 */
[----:B------:R-:W-:-:S04]  /*2dc0*/  LOP3.LUT R16, R15, 0x80000000, R17, 0x48, !PT ;  /* 0x800000000f107812 */ /* 0x000fc800078e4811 */
[----:B------:R-:W-:-:S07]  /*2dd0*/  LOP3.LUT R15, R16, R31, RZ, 0xfc, !PT ;  /* 0x0000001f100f7212 */ /* 0x000fce00078efcff */
[----:B------:R-:W-:Y:S05]  /*2de0*/  @!P0 BRA `(.L_x_148) ;  /* 0x0000000000908947 */ /* 0x000fea0003800000 */
[----:B------:R-:W-:Y:S01]  /*2df0*/  IMAD.MOV R21, RZ, RZ, -R18 ;  /* 0x000000ffff157224 */ /* 0x000fe200078e0a12 */
[----:B------:R-:W-:Y:S01]  /*2e00*/  MOV R20, RZ ;  /* 0x000000ff00147202 */ /* 0x000fe20000000f00 */
[----:B------:R-:W-:Y:S01]  /*2e10*/  DMUL.RP R14, R22, R14 ;  /* 0x0000000e160e7228 */ /* 0x000fe20000008000 */
[----:B------:R-:W-:-:S04]  /*2e20*/  IADD3 R18, PT, PT, -R18, -0x43300000, RZ ;  /* 0xbcd0000012127810 */ /* 0x000fc80007ffe1ff */
[----:B------:R-:W-:-:S05]  /*2e30*/  DFMA R20, R28, -R20, R22 ;  /* 0x800000141c14722b */ /* 0x000fca0000000016 */
[----:B------:R-:W-:-:S05]  /*2e40*/  LOP3.LUT R16, R15, R16, RZ, 0x3c, !PT ;  /* 0x000000100f107212 */ /* 0x000fca00078e3cff */
[----:B------:R-:W-:-:S04]  /*2e50*/  FSETP.NEU.AND P0, PT, |R21|, R18, PT ;  /* 0x000000121500720b */ /* 0x000fc80003f0d200 */
[----:B------:R-:W-:Y:S02]  /*2e60*/  FSEL R14, R14, R28, !P0 ;  /* 0x0000001c0e0e7208 */ /* 0x000fe40004000000 */
[----:B------:R-:W-:-:S03]  /*2e70*/  FSEL R15, R16, R29, !P0 ;  /* 0x0000001d100f7208 */ /* 0x000fc60004000000 */
[----:B------:R-:W-:Y:S01]  /*2e80*/  IMAD.MOV.U32 R28, RZ, RZ, R14 ;  /* 0x000000ffff1c7224 */ /* 0x000fe200078e000e */
[----:B------:R-:W-:Y:S01]  /*2e90*/  MOV R29, R15 ;  /* 0x0000000f001d7202 */ /* 0x000fe20000000f00 */
[----:B------:R-:W-:Y:S06]  /*2ea0*/  BRA `(.L_x_148) ;  /* 0x0000000000607947 */ /* 0x000fec0003800000 */
.L_x_147:
[----:B------:R-:W-:-:S14]  /*2eb0*/  DSETP.NAN.AND P0, PT, R18, R18, PT ;  /* 0x000000121200722a */ /* 0x000fdc0003f08000 */
[----:B------:R-:W-:Y:S05]  /*2ec0*/  @P0 BRA `(.L_x_149) ;  /* 0x00000000004c0947 */ /* 0x000fea0003800000 */
[----:B------:R-:W-:-:S14]  /*2ed0*/  DSETP.NAN.AND P0, PT, R16, R16, PT ;  /* 0x000000101000722a */ /* 0x000fdc0003f08000 */
[----:B------:R-:W-:Y:S05]  /*2ee0*/  @P0 BRA `(.L_x_150) ;  /* 0x0000000000340947 */ /* 0x000fea0003800000 */
[----:B------:R-:W-:Y:S01]  /*2ef0*/  ISETP.NE.AND P0, PT, R30, R31, PT ;  /* 0x0000001f1e00720c */ /* 0x000fe20003f05270 */
[----:B------:R-:W-:Y:S01]  /*2f00*/  IMAD.MOV.U32 R28, RZ, RZ, 0x0 ;  /* 0x00000000ff1c7424 */ /* 0x000fe200078e00ff */
[----:B------:R-:W-:-:S11]  /*2f10*/  MOV R29, 0xfff80000 ;  /* 0xfff80000001d7802 */ /* 0x000fd60000000f00 */
[----:B------:R-:W-:Y:S05]  /*2f20*/  @!P0 BRA `(.L_x_148) ;  /* 0x0000000000408947 */ /* 0x000fea0003800000 */
[----:B------:R-:W-:Y:S02]  /*2f30*/  ISETP.NE.AND P0, PT, R30, 0x7ff00000, PT ;  /* 0x7ff000001e00780c */ /* 0x000fe40003f05270 */
[----:B------:R-:W-:Y:S02]  /*2f40*/  LOP3.LUT R17, R19, 0x80000000, R17, 0x48, !PT ;  /* 0x8000000013117812 */ /* 0x000fe400078e4811 */
[----:B------:R-:W-:-:S13]  /*2f50*/  ISETP.EQ.OR P0, PT, R31, RZ, !P0 ;  /* 0x000000ff1f00720c */ /* 0x000fda0004702670 */
[----:B------:R-:W-:Y:S01]  /*2f60*/  @P0 LOP3.LUT R14, R17, 0x7ff00000, RZ, 0xfc, !PT ;  /* 0x7ff00000110e0812 */ /* 0x000fe200078efcff */
[----:B------:R-:W-:Y:S01]  /*2f70*/  @!P0 IMAD.MOV.U32 R28, RZ, RZ, RZ ;  /* 0x000000ffff1c8224 */ /* 0x000fe200078e00ff */
[----:B------:R-:W-:Y:S01]  /*2f80*/  @!P0 MOV R29, R17 ;  /* 0x00000011001d8202 */ /* 0x000fe20000000f00 */
[----:B------:R-:W-:Y:S01]  /*2f90*/  @P0 IMAD.MOV.U32 R28, RZ, RZ, RZ ;  /* 0x000000ffff1c0224 */ /* 0x000fe200078e00ff */
[----:B------:R-:W-:Y:S01]  /*2fa0*/  @P0 MOV R29, R14 ;  /* 0x0000000e001d0202 */ /* 0x000fe20000000f00 */
[----:B------:R-:W-:Y:S06]  /*2fb0*/  BRA `(.L_x_148) ;  /* 0x00000000001c7947 */ /* 0x000fec0003800000 */
.L_x_150:
[----:B------:R-:W-:Y:S01]  /*2fc0*/  LOP3.LUT R15, R17, 0x80000, RZ, 0xfc, !PT ;  /* 0x00080000110f7812 */ /* 0x000fe200078efcff */
[----:B------:R-:W-:-:S03]  /*2fd0*/  IMAD.MOV.U32 R28, RZ, RZ, R16 ;  /* 0x000000ffff1c7224 */ /* 0x000fc600078e0010 */
[----:B------:R-:W-:Y:S01]  /*2fe0*/  MOV R29, R15 ;  /* 0x0000000f001d7202 */ /* 0x000fe20000000f00 */
[----:B------:R-:W-:Y:S06]  /*2ff0*/  BRA `(.L_x_148) ;  /* 0x00000000000c7947 */ /* 0x000fec0003800000 */
.L_x_149:
[----:B------:R-:W-:Y:S01]  /*3000*/  LOP3.LUT R15, R19, 0x80000, RZ, 0xfc, !PT ;  /* 0x00080000130f7812 */ /* 0x000fe200078efcff */
[----:B------:R-:W-:-:S03]  /*3010*/  IMAD.MOV.U32 R28, RZ, RZ, R18 ;  /* 0x000000ffff1c7224 */ /* 0x000fc600078e0012 */
[----:B------:R-:W-:-:S07]  /*3020*/  MOV R29, R15 ;  /* 0x0000000f001d7202 */ /* 0x000fce0000000f00 */
.L_x_148:
[----:B------:R-:W-:Y:S05]  /*3030*/  BSYNC.RECONVERGENT B0 ;  /* 0x0000000000007941 */ /* 0x000fea0003800200 */
.L_x_146:
[----:B------:R-:W-:Y:S02]  /*3040*/  HFMA2 R17, -RZ, RZ, 0, 0 ;  /* 0x00000000ff117431 */ /* 0x000fe400000001ff */
[----:B------:R-:W-:Y:S01]  /*3050*/  IMAD.MOV.U32 R16, RZ, RZ, R26 ;  /* 0x000000ffff107224 */ /* 0x000fe200078e001a */
[----:B------:R-:W-:Y:S01]  /*3060*/  MOV R15, R29 ;  /* 0x0000001d000f7202 */ /* 0x000fe20000000f00 */
[----:B------:R-:W-:Y:S02]  /*3070*/  IMAD.MOV.U32 R14, RZ, RZ, R28 ;  /* 0x000000ffff0e7224 */ /* 0x000fe400078e001c */
[----:B------:R-:W-:Y:S05]  /*3080*/  RET.REL.NODEC R16 `(_Z7e_step26Matrix) ;  /* 0xffffffcc10dc7950 */ /* 0x000fea0003c3ffff */
.L_x_151:
        /* <DEDUP_REMOVED lines=15> */
.L_x_177:


//--------------------- .text._Z7e_step1PdiS_i6Matrix --------------------------
	.section	.text._Z7e_step1PdiS_i6Matrix,"ax",@progbits
	.align	128
        .global         _Z7e_step1PdiS_i6Matrix
        .type           _Z7e_step1PdiS_i6Matrix,@function
        .size           _Z7e_step1PdiS_i6Matrix,(.L_x_179 - _Z7e_step1PdiS_i6Matrix)
        .other          _Z7e_step1PdiS_i6Matrix,@"STO_CUDA_ENTRY STV_DEFAULT"
_Z7e_step1PdiS_i6Matrix:
.text._Z7e_step1PdiS_i6Matrix:
[----:B------:R-:W-:Y:S01]  /*0000*/  LDC R1, c[0x0][0x37c] ;  /* 0x0000df00ff017b82 */ /* 0x000fe20000000800 */
[----:B------:R-:W0:Y:S07]  /*0010*/  S2R R2, SR_TID.Y ;  /* 0x0000000000027919 */ /* 0x000e2e0000002200 */
[----:B------:R-:W1:Y:S01]  /*0020*/  LDC R0, c[0x0][0x360] ;  /* 0x0000d800ff007b82 */ /* 0x000e620000000800 */
[----:B------:R-:W2:Y:S01]  /*0030*/  LDCU.64 UR4, c[0x0][0x3a0] ;  /* 0x00007400ff0477ac */ /* 0x000ea20008000a00 */
[----:B------:R-:W1:Y:S06]  /*0040*/  S2R R5, SR_TID.X ;  /* 0x0000000000057919 */ /* 0x000e6c0000002100 */
[----:B------:R-:W0:Y:S08]  /*0050*/  S2UR UR7, SR_CTAID.Y ;  /* 0x00000000000779c3 */ /* 0x000e300000002600 */
[----:B------:R-:W0:Y:S08]  /*0060*/  LDC R3, c[0x0][0x364] ;  /* 0x0000d900ff037b82 */ /* 0x000e300000000800 */
[----:B------:R-:W1:Y:S08]  /*0070*/  S2UR UR6, SR_CTAID.X ;  /* 0x00000000000679c3 */ /* 0x000e700000002500 */
[----:B------:R-:W3:Y:S01]  /*0080*/  LDC.64 R10, c[0x0][0x390] ;  /* 0x0000e400ff0a7b82 */ /* 0x000ee20000000a00 */
[----:B0-----:R-:W-:-:S05]  /*0090*/  IMAD R3, R3, UR7, R2 ;  /* 0x0000000703037c24 */ /* 0x001fca000f8e0202 */
[----:B--2---:R-:W-:Y:S01]  /*00a0*/  ISETP.GE.AND P0, PT, R3, UR5, PT ;  /* 0x0000000503007c0c */ /* 0x004fe2000bf06270 */
[----:B-1----:R-:W-:Y:S02]  /*00b0*/  IMAD R0, R0, UR6, R5 ;  /* 0x0000000600007c24 */ /* 0x002fe4000f8e0205 */
[----:B------:R-:W0:Y:S03]  /*00c0*/  LDC R5, c[0x0][0x398] ;  /* 0x0000e600ff057b82 */ /* 0x000e260000000800 */
[----:B------:R-:W-:-:S13]  /*00d0*/  ISETP.GE.OR P0, PT, R0, UR4, P0 ;  /* 0x0000000400007c0c */ /* 0x000fda0008706670 */
[----:B---3--:R-:W-:Y:S05]  /*00e0*/  @P0 EXIT ;  /* 0x000000000000094d */ /* 0x008fea0003800000 */
[----:B------:R-:W1:Y:S01]  /*00f0*/  LDCU.64 UR6, c[0x0][0x358] ;  /* 0x00006b00ff0677ac */ /* 0x000e620008000a00 */
[----:B0-----:R-:W-:Y:S01]  /*0100*/  IMAD.WIDE R10, R5, 0x8, R10 ;  /* 0x00000008050a7825 */ /* 0x001fe200078e020a */
[----:B------:R-:W0:Y:S03]  /*0110*/  LDC R7, c[0x0][0x388] ;  /* 0x0000e200ff077b82 */ /* 0x000e260000000800 */
[----:B------:R-:W-:-:S05]  /*0120*/  IMAD.WIDE.U32 R10, R3, 0x8, R10 ;  /* 0x00000008030a7825 */ /* 0x000fca00078e000a */
[----:B------:R-:W0:Y:S01]  /*0130*/  LDC.64 R12, c[0x0][0x380] ;  /* 0x0000e000ff0c7b82 */ /* 0x000e220000000a00 */
[----:B-1----:R-:W2:Y:S01]  /*0140*/  LDG.E.64 R4, desc[UR6][R10.64+0xa0] ;  /* 0x0000a0060a047981 */ /* 0x002ea2000c1e1b00 */
[----:B0-----:R-:W-:Y:S01]  /*0150*/  IMAD.WIDE R12, R7, 0x8, R12 ;  /* 0x00000008070c7825 */ /* 0x001fe200078e020c */
[----:B--2---:R-:W-:-:S14]  /*0160*/  DSETP.NEU.AND P0, PT, R4, RZ, PT ;  /* 0x000000ff0400722a */ /* 0x004fdc0003f0d000 */
[----:B------:R-:W-:Y:S05]  /*0170*/  @!P0 BRA `(.L_x_152) ;  /* 0x0000000800a48947 */ /* 0x000fea0003800000 */
[----:B------:R-:W-:Y:S01]  /*0180*/  IMAD.WIDE R12, R0, 0x8, R12 ;  /* 0x00000008000c7825 */ /* 0x000fe200078e020c */
[----:B------:R-:W2:Y:S04]  /*0190*/  LDG.E.64 R14, desc[UR6][R10.64+0x50] ;  /* 0x000050060a0e7981 */ /* 0x000ea8000c1e1b00 */
[----:B------:R-:W2:Y:S04]  /*01a0*/  LDG.E.64 R8, desc[UR6][R12.64] ;  /* 0x000000060c087981 */ /* 0x000ea8000c1e1b00 */
[----:B------:R0:W5:Y:S01]  /*01b0*/  LDG.E.64 R6, desc[UR6][R10.64] ;  /* 0x000000060a067981 */ /* 0x000162000c1e1b00 */
[----:B------:R-:W-:Y:S01]  /*01c0*/  BSSY.RECONVERGENT B0, `(.L_x_153) ;  /* 0x0000005000007945 */ /* 0x000fe20003800200 */
[----:B------:R-:W-:Y:S01]  /*01d0*/  MOV R2, 0x210 ;  /* 0x0000021000027802 */ /* 0x000fe20000000f00 */
[----:B--2---:R-:W-:-:S08]  /*01e0*/  DADD R8, R8, -R14 ;  /* 0x0000000008087229 */ /* 0x004fd0000000080e */
[----:B0-----:R-:W-:-:S11]  /*01f0*/  DADD R24, -RZ, |R8| ;  /* 0x00000000ff187229 */ /* 0x001fd60000000508 */
[----:B-----5:R-:W-:Y:S05]  /*0200*/  CALL.REL.NOINC `($_Z7e_step1PdiS_i6Matrix$__internal_accurate_pow) ;  /* 0x0000001000347944 */ /* 0x020fea0003c00000 */
[----:B------:R-:W-:Y:S05]  /*0210*/  BSYNC.RECONVERGENT B0 ;  /* 0x0000000000007941 */ /* 0x000fea0003800200 */
.L_x_153:
[C---:B------:R-:W-:Y:S01]  /*0220*/  DADD R10, R8.reuse, 2 ;  /* 0x40000000080a7429 */ /* 0x040fe20000000000 */
[----:B------:R-:W-:Y:S01]  /*0230*/  BSSY.RECONVERGENT B0, `(.L_x_154) ;  /* 0x000000f000007945 */ /* 0x000fe20003800200 */
[----:B------:R-:W-:Y:S02]  /*0240*/  DSETP.NEU.AND P0, PT, R8, RZ, PT ;  /* 0x000000ff0800722a */ /* 0x000fe40003f0d000 */
[----:B------:R-:W-:-:S06]  /*0250*/  DADD R24, -RZ, |R4| ;  /* 0x00000000ff187229 */ /* 0x000fcc0000000504 */
[----:B------:R-:W-:Y:S01]  /*0260*/  LOP3.LUT R10, R11, 0x7ff00000, RZ, 0xc0, !PT ;  /* 0x7ff000000b0a7812 */ /* 0x000fe200078ec0ff */
[----:B------:R-:W-:-:S03]  /*0270*/  IMAD.MOV.U32 R11, RZ, RZ, R13 ;  /* 0x000000ffff0b7224 */ /* 0x000fc600078e000d */
[----:B------:R-:W-:Y:S01]  /*0280*/  ISETP.NE.AND P1, PT, R10, 0x7ff00000, PT ;  /* 0x7ff000000a00780c */ /* 0x000fe20003f25270 */
[----:B------:R-:W-:Y:S01]  /*0290*/  IMAD.MOV.U32 R10, RZ, RZ, R12 ;  /* 0x000000ffff0a7224 */ /* 0x000fe200078e000c */
[----:B------:R-:W-:-:S11]  /*02a0*/  @!P0 CS2R R10, SRZ ;  /* 0x00000000000a8805 */ /* 0x000fd6000001ff00 */
[----:B------:R-:W-:Y:S05]  /*02b0*/  @P1 BRA `(.L_x_155) ;  /* 0x0000000000181947 */ /* 0x000fea0003800000 */
[----:B------:R-:W-:-:S14]  /*02c0*/  DSETP.NAN.AND P0, PT, R8, R8, PT ;  /* 0x000000080800722a */ /* 0x000fdc0003f08000 */
[----:B------:R-:W-:Y:S01]  /*02d0*/  @P0 DADD R10, R8, 2 ;  /* 0x40000000080a0429 */ /* 0x000fe20000000000 */
[----:B------:R-:W-:Y:S10]  /*02e0*/  @P0 BRA `(.L_x_155) ;  /* 0x00000000000c0947 */ /* 0x000ff40003800000 */
[----:B------:R-:W-:-:S14]  /*02f0*/  DSETP.NEU.AND P0, PT, |R8|, +INF , PT ;  /* 0x7ff000000800742a */ /* 0x000fdc0003f0d200 */
[----:B------:R-:W-:Y:S02]  /*0300*/  @!P0 IMAD.MOV.U32 R10, RZ, RZ, 0x0 ;  /* 0x00000000ff0a8424 */ /* 0x000fe400078e00ff */
[----:B------:R-:W-:-:S07]  /*0310*/  @!P0 IMAD.MOV.U32 R11, RZ, RZ, 0x7ff00000 ;  /* 0x7ff00000ff0b8424 */ /* 0x000fce00078e00ff */
.L_x_155:
[----:B------:R-:W-:Y:S05]  /*0320*/  BSYNC.RECONVERGENT B0 ;  /* 0x0000000000007941 */ /* 0x000fea0003800200 */
.L_x_154:
[----:B------:R-:W-:Y:S01]  /*0330*/  DADD R10, -RZ, -R10 ;  /* 0x00000000ff0a7229 */ /* 0x000fe2000000090a */
[----:B------:R-:W-:Y:S01]  /*0340*/  BSSY.RECONVERGENT B0, `(.L_x_156) ;  /* 0x0000006000007945 */ /* 0x000fe20003800200 */
[----:B------:R-:W-:Y:S01]  /*0350*/  DSETP.NEU.AND P0, PT, R8, 1, PT ;  /* 0x3ff000000800742a */ /* 0x000fe20003f0d000 */
[----:B------:R-:W-:-:S07]  /*0360*/  MOV R2, 0x3a0 ;  /* 0x000003a000027802 */ /* 0x000fce0000000f00 */
[----:B------:R-:W-:Y:S02]  /*0370*/  FSEL R8, R10, RZ, P0 ;  /* 0x000000ff0a087208 */ /* 0x000fe40000000000 */
[----:B------:R-:W-:-:S07]  /*0380*/  FSEL R9, R11, -1.875, P0 ;  /* 0xbff000000b097808 */ /* 0x000fce0000000000 */
[----:B------:R-:W-:Y:S05]  /*0390*/  CALL.REL.NOINC `($_Z7e_step1PdiS_i6Matrix$__internal_accurate_pow) ;  /* 0x0000000c00d07944 */ /* 0x000fea0003c00000 */
[----:B------:R-:W-:Y:S05]  /*03a0*/  BSYNC.RECONVERGENT B0 ;  /* 0x0000000000007941 */ /* 0x000fea0003800200 */
.L_x_156:
[----:B------:R-:W-:Y:S01]  /*03b0*/  DADD R10, R4, 2 ;  /* 0x40000000040a7429 */ /* 0x000fe20000000000 */
[----:B------:R-:W-:Y:S09]  /*03c0*/  BSSY.RECONVERGENT B0, `(.L_x_157) ;  /* 0x000000c000007945 */ /* 0x000ff20003800200 */
[----:B------:R-:W-:Y:S01]  /*03d0*/  LOP3.LUT R10, R11, 0x7ff00000, RZ, 0xc0, !PT ;  /* 0x7ff000000b0a7812 */ /* 0x000fe200078ec0ff */
[----:B------:R-:W-:-:S03]  /*03e0*/  IMAD.MOV.U32 R11, RZ, RZ, R13 ;  /* 0x000000ffff0b7224 */ /* 0x000fc600078e000d */
[----:B------:R-:W-:Y:S01]  /*03f0*/  ISETP.NE.AND P0, PT, R10, 0x7ff00000, PT ;  /* 0x7ff000000a00780c */ /* 0x000fe20003f05270 */
[----:B------:R-:W-:-:S12]  /*0400*/  IMAD.MOV.U32 R10, RZ, RZ, R12 ;  /* 0x000000ffff0a7224 */ /* 0x000fd800078e000c */
[----:B------:R-:W-:Y:S05]  /*0410*/  @P0 BRA `(.L_x_158) ;  /* 0x0000000000180947 */ /* 0x000fea0003800000 */
[----:B------:R-:W-:-:S14]  /*0420*/  DSETP.NAN.AND P0, PT, R4, R4, PT ;  /* 0x000000040400722a */ /* 0x000fdc0003f08000 */
[----:B------:R-:W-:Y:S01]  /*0430*/  @P0 DADD R10, R4, 2 ;  /* 0x40000000040a0429 */ /* 0x000fe20000000000 */
[----:B------:R-:W-:Y:S10]  /*0440*/  @P0 BRA `(.L_x_158) ;  /* 0x00000000000c0947 */ /* 0x000ff40003800000 */
[----:B------:R-:W-:-:S14]  /*0450*/  DSETP.NEU.AND P0, PT, |R4|, +INF , PT ;  /* 0x7ff000000400742a */ /* 0x000fdc0003f0d200 */
[----:B------:R-:W-:Y:S02]  /*0460*/  @!P0 IMAD.MOV.U32 R10, RZ, RZ, 0x0 ;  /* 0x00000000ff0a8424 */ /* 0x000fe400078e00ff */
[----:B------:R-:W-:-:S07]  /*0470*/  @!P0 IMAD.MOV.U32 R11, RZ, RZ, 0x7ff00000 ;  /* 0x7ff00000ff0b8424 */ /* 0x000fce00078e00ff */
.L_x_158:
[----:B------:R-:W-:Y:S05]  /*0480*/  BSYNC.RECONVERGENT B0 ;  /* 0x0000000000007941 */ /* 0x000fea0003800200 */
.L_x_157:
[----:B------:R-:W-:Y:S01]  /*0490*/  DADD R10, R10, R10 ;  /* 0x000000000a0a7229 */ /* 0x000fe2000000000a */
[----:B------:R-:W-:Y:S01]  /*04a0*/  FSETP.GEU.AND P1, PT, |R9|, 6.5827683646048100446e-37, PT ;  /* 0x036000000900780b */ /* 0x000fe20003f2e200 */
[----:B------:R-:W-:Y:S01]  /*04b0*/  DSETP.NEU.AND P0, PT, R4, 1, PT ;  /* 0x3ff000000400742a */ /* 0x000fe20003f0d000 */
[----:B------:R-:W-:Y:S07]  /*04c0*/  BSSY.RECONVERGENT B0, `(.L_x_159) ;  /* 0x0000016000007945 */ /* 0x000fee0003800200 */
[----:B------:R-:W-:-:S02]  /*04d0*/  FSEL R13, R11, 2, P0 ;  /* 0x400000000b0d7808 */ /* 0x000fc40000000000 */
[----:B------:R-:W-:Y:S01]  /*04e0*/  FSEL R12, R10, RZ, P0 ;  /* 0x000000ff0a0c7208 */ /* 0x000fe20000000000 */
[----:B------:R-:W-:Y:S01]  /*04f0*/  IMAD.MOV.U32 R10, RZ, RZ, 0x1 ;  /* 0x00000001ff0a7424 */ /* 0x000fe200078e00ff */
[----:B------:R-:W0:Y:S05]  /*0500*/  MUFU.RCP64H R11, R13 ;  /* 0x0000000d000b7308 */ /* 0x000e2a0000001800 */
[----:B0-----:R-:W-:-:S08]  /*0510*/  DFMA R14, -R12, R10, 1 ;  /* 0x3ff000000c0e742b */ /* 0x001fd0000000010a */
        /* <DEDUP_REMOVED lines=9> */
[----:B------:R-:W-:Y:S05]  /*05b0*/  @P0 BRA P1, `(.L_x_160) ;  /* 0x0000000000180947 */ /* 0x000fea0000800000 */
[----:B------:R-:W-:Y:S01]  /*05c0*/  IMAD.MOV.U32 R2, RZ, RZ, R8 ;  /* 0x000000ffff027224 */ /* 0x000fe200078e0008 */
[----:B------:R-:W-:Y:S01]  /*05d0*/  MOV R15, R9 ;  /* 0x00000009000f7202 */ /* 0x000fe20000000f00 */
[----:B------:R-:W-:Y:S01]  /*05e0*/  IMAD.MOV.U32 R10, RZ, RZ, R12 ;  /* 0x000000ffff0a7224 */ /* 0x000fe200078e000c */
[----:B------:R-:W-:Y:S01]  /*05f0*/  MOV R18, 0x620 ;  /* 0x0000062000127802 */ /* 0x000fe20000000f00 */
[----:B------:R-:W-:-:S07]  /*0600*/  IMAD.MOV.U32 R11, RZ, RZ, R13 ;  /* 0x000000ffff0b7224 */ /* 0x000fce00078e000d */
[----:B------:R-:W-:Y:S05]  /*0610*/  CALL.REL.NOINC `($__internal_3_$__cuda_sm20_div_rn_f64_full) ;  /* 0x0000000400b47944 */ /* 0x000fea0003c00000 */
.L_x_160:
[----:B------:R-:W-:Y:S05]  /*0620*/  BSYNC.RECONVERGENT B0 ;  /* 0x0000000000007941 */ /* 0x000fea0003800200 */
.L_x_159:
[----:B------:R-:W-:Y:S01]  /*0630*/  IMAD.MOV.U32 R8, RZ, RZ, 0x652b82fe ;  /* 0x652b82feff087424 */ /* 0x000fe200078e00ff */
[----:B------:R-:W-:Y:S01]  /*0640*/  UMOV UR8, 0xfefa39ef ;  /* 0xfefa39ef00087882 */ /* 0x000fe20000000000 */
[----:B------:R-:W-:Y:S01]  /*0650*/  IMAD.MOV.U32 R9, RZ, RZ, 0x3ff71547 ;  /* 0x3ff71547ff097424 */ /* 0x000fe200078e00ff */
[----:B------:R-:W-:Y:S01]  /*0660*/  UMOV UR9, 0x3fe62e42 ;  /* 0x3fe62e4200097882 */ /* 0x000fe20000000000 */
[----:B------:R-:W-:Y:S01]  /*0670*/  FSETP.GEU.AND P0, PT, |R11|, 4.1917929649353027344, PT ;  /* 0x4086232b0b00780b */ /* 0x000fe20003f0e200 */
[----:B------:R-:W-:Y:S03]  /*0680*/  BSSY.RECONVERGENT B0, `(.L_x_161) ;  /* 0x0000036000007945 */ /* 0x000fe60003800200 */
[----:B------:R-:W-:-:S08]  /*0690*/  DFMA R8, R10, R8, 6.75539944105574400000e+15 ;  /* 0x433800000a08742b */ /* 0x000fd00000000008 */
[----:B------:R-:W-:-:S08]  /*06a0*/  DADD R12, R8, -6.75539944105574400000e+15 ;  /* 0xc3380000080c7429 */ /* 0x000fd00000000000 */
[----:B------:R-:W-:Y:S01]  /*06b0*/  DFMA R14, R12, -UR8, R10 ;  /* 0x800000080c0e7c2b */ /* 0x000fe2000800000a */
[----:B------:R-:W-:Y:S01]  /*06c0*/  UMOV UR8, 0x3b39803f ;  /* 0x3b39803f00087882 */ /* 0x000fe20000000000 */
[----:B------:R-:W-:-:S06]  /*06d0*/  UMOV UR9, 0x3c7abc9e ;  /* 0x3c7abc9e00097882 */ /* 0x000fcc0000000000 */
[----:B------:R-:W-:Y:S01]  /*06e0*/  DFMA R12, R12, -UR8, R14 ;  /* 0x800000080c0c7c2b */ /* 0x000fe2000800000e */
[----:B------:R-:W-:Y:S01]  /*06f0*/  UMOV UR8, 0x69ce2bdf ;  /* 0x69ce2bdf00087882 */ /* 0x000fe20000000000 */
[----:B------:R-:W-:Y:S01]  /*0700*/  IMAD.MOV.U32 R14, RZ, RZ, -0x35dec16 ;  /* 0xfca213eaff0e7424 */ /* 0x000fe200078e00ff */
[----:B------:R-:W-:Y:S01]  /*0710*/  UMOV UR9, 0x3e5ade15 ;  /* 0x3e5ade1500097882 */ /* 0x000fe20000000000 */
[----:B------:R-:W-:-:S06]  /*0720*/  IMAD.MOV.U32 R15, RZ, RZ, 0x3e928af3 ;  /* 0x3e928af3ff0f7424 */ /* 0x000fcc00078e00ff */
        /* <DEDUP_REMOVED lines=34> */
[----:B------:R-:W-:Y:S01]  /*0950*/  @!P1 LEA.HI R2, R8, R8, RZ, 0x1 ;  /* 0x0000000808029211 */ /* 0x000fe200078f08ff */
[----:B------:R-:W-:Y:S01]  /*0960*/  @!P1 IMAD.MOV.U32 R10, RZ, RZ, RZ ;  /* 0x000000ffff0a9224 */ /* 0x000fe200078e00ff */
[----:B------:R-:W-:Y:S02]  /*0970*/  FSEL R13, R13, RZ, P0 ;  /* 0x000000ff0d0d7208 */ /* 0x000fe40000000000 */
[----:B------:R-:W-:-:S05]  /*0980*/  @!P1 SHF.R.S32.HI R9, RZ, 0x1, R2 ;  /* 0x00000001ff099819 */ /* 0x000fca0000011402 */
[----:B------:R-:W-:Y:S01]  /*0990*/  @!P1 IMAD.IADD R8, R8, 0x1, -R9 ;  /* 0x0000000108089824 */ /* 0x000fe200078e0a09 */
[----:B------:R-:W-:-:S04]  /*09a0*/  @!P1 LEA R9, R9, R15, 0x14 ;  /* 0x0000000f09099211 */ /* 0x000fc800078ea0ff */
[----:B------:R-:W-:Y:S01]  /*09b0*/  @!P1 LEA R11, R8, 0x3ff00000, 0x14 ;  /* 0x3ff00000080b9811 */ /* 0x000fe200078ea0ff */
[----:B------:R-:W-:-:S06]  /*09c0*/  @!P1 IMAD.MOV.U32 R8, RZ, RZ, R14 ;  /* 0x000000ffff089224 */ /* 0x000fcc00078e000e */
[----:B------:R-:W-:-:S11]  /*09d0*/  @!P1 DMUL R12, R8, R10 ;  /* 0x0000000a080c9228 */ /* 0x000fd60000000000 */
.L_x_162:
[----:B------:R-:W-:Y:S05]  /*09e0*/  BSYNC.RECONVERGENT B0 ;  /* 0x0000000000007941 */ /* 0x000fea0003800200 */
.L_x_161:
[----:B------:R-:W-:Y:S01]  /*09f0*/  UMOV UR8, 0x1ff62706 ;  /* 0x1ff6270600087882 */ /* 0x000fe20000000000 */
[----:B------:R-:W-:Y:S01]  /*0a00*/  UMOV UR9, 0x40040d93 ;  /* 0x40040d9300097882 */ /* 0x000fe20000000000 */
[----:B------:R-:W-:Y:S01]  /*0a10*/  DMUL R12, R6, R12 ;  /* 0x0000000c060c7228 */ /* 0x000fe20000000000 */
[----:B------:R-:W-:Y:S01]  /*0a20*/  BSSY.RECONVERGENT B0, `(.L_x_163) ;  /* 0x0000018000007945 */ /* 0x000fe20003800200 */
[----:B------:R-:W-:Y:S01]  /*0a30*/  DMUL R8, R4, UR8 ;  /* 0x0000000804087c28 */ /* 0x000fe20008000000 */
[----:B------:R-:W-:-:S05]  /*0a40*/  IMAD.MOV.U32 R4, RZ, RZ, 0x1 ;  /* 0x00000001ff047424 */ /* 0x000fca00078e00ff */
[----:B------:R-:W0:Y:S02]  /*0a50*/  MUFU.RCP64H R5, R9 ;  /* 0x0000000900057308 */ /* 0x000e240000001800 */
[----:B------:R-:W-:Y:S01]  /*0a60*/  FSETP.GEU.AND P1, PT, |R13|, 6.5827683646048100446e-37, PT ;  /* 0x036000000d00780b */ /* 0x000fe20003f2e200 */
        /* <DEDUP_REMOVED lines=12> */
[----:B------:R-:W-:Y:S01]  /*0b30*/  MOV R18, 0xb80 ;  /* 0x00000b8000127802 */ /* 0x000fe20000000f00 */
[----:B------:R-:W-:Y:S02]  /*0b40*/  IMAD.MOV.U32 R15, RZ, RZ, R13 ;  /* 0x000000ffff0f7224 */ /* 0x000fe400078e000d */
[----:B------:R-:W-:Y:S02]  /*0b50*/  IMAD.MOV.U32 R10, RZ, RZ, R8 ;  /* 0x000000ffff0a7224 */ /* 0x000fe400078e0008 */
[----:B------:R-:W-:-:S07]  /*0b60*/  IMAD.MOV.U32 R11, RZ, RZ, R9 ;  /* 0x000000ffff0b7224 */ /* 0x000fce00078e0009 */
[----:B------:R-:W-:Y:S05]  /*0b70*/  CALL.REL.NOINC `($__internal_3_$__cuda_sm20_div_rn_f64_full) ;  /* 0x00000000005c7944 */ /* 0x000fea0003c00000 */
[----:B------:R-:W-:Y:S01]  /*0b80*/  IMAD.MOV.U32 R4, RZ, RZ, R10 ;  /* 0x000000ffff047224 */ /* 0x000fe200078e000a */
[----:B------:R-:W-:-:S07]  /*0b90*/  MOV R5, R11 ;  /* 0x0000000b00057202 */ /* 0x000fce0000000f00 */
.L_x_164:
[----:B------:R-:W-:Y:S05]  /*0ba0*/  BSYNC.RECONVERGENT B0 ;  /* 0x0000000000007941 */ /* 0x000fea0003800200 */
.L_x_163:
[----:B------:R-:W0:Y:S01]  /*0bb0*/  LDC.64 R6, c[0x0][0x3a8] ;  /* 0x0000ea00ff067b82 */ /* 0x000e220000000a00 */
[----:B------:R-:W1:Y:S02]  /*0bc0*/  LDCU UR5, c[0x0][0x3a0] ;  /* 0x00007400ff0577ac */ /* 0x000e640008000800 */
[----:B-1----:R-:W-:-:S04]  /*0bd0*/  IMAD R3, R3, UR5, R0 ;  /* 0x0000000503037c24 */ /* 0x002fc8000f8e0200 */
[----:B0-----:R-:W-:-:S05]  /*0be0*/  IMAD.WIDE R2, R3, 0x8, R6 ;  /* 0x0000000803027825 */ /* 0x001fca00078e0206 */
[----:B------:R-:W-:Y:S01]  /*0bf0*/  STG.E.64 desc[UR6][R2.64], R4 ;  /* 0x0000000402007986 */ /* 0x000fe2000c101b06 */
[----:B------:R-:W-:Y:S05]  /*0c00*/  EXIT ;  /* 0x000000000000794d */ /* 0x000fea0003800000 */
.L_x_152:
[----:B------:R-:W-:Y:S01]  /*0c10*/  IMAD.WIDE R4, R0, 0x8, R12 ;  /* 0x0000000800047825 */ /* 0x000fe200078e020c */
[----:B------:R-:W2:Y:S01]  /*0c20*/  LDG.E.64 R6, desc[UR6][R10.64+0x50] ;  /* 0x000050060a067981 */ /* 0x000ea2000c1e1b00 */
[----:B------:R-:W0:Y:S04]  /*0c30*/  LDC.64 R8, c[0x0][0x3a8] ;  /* 0x0000ea00ff087b82 */ /* 0x000e280000000a00 */
[----:B------:R-:W2:Y:S01]  /*0c40*/  LDG.E.64 R4, desc[UR6][R4.64] ;  /* 0x0000000604047981 */ /* 0x000ea2000c1e1b00 */
[----:B------:R-:W-:Y:S01]  /*0c50*/  IMAD R3, R3, UR4, R0 ;  /* 0x0000000403037c24 */ /* 0x000fe2000f8e0200 */
[----:B------:R-:W-:Y:S03]  /*0c60*/  BSSY.RECONVERGENT B0, `(.L_x_165) ;  /* 0x0000006000007945 */ /* 0x000fe60003800200 */
[----:B0-----:R-:W-:Y:S01]  /*0c70*/  IMAD.WIDE R8, R3, 0x8, R8 ;  /* 0x0000000803087825 */ /* 0x001fe200078e0208 */
[----:B------:R-:W-:Y:S01]  /*0c80*/  CS2R R2, SRZ ;  /* 0x0000000000027805 */ /* 0x000fe2000001ff00 */
[----:B--2---:R-:W-:-:S14]  /*0c90*/  DSETP.NEU.AND P0, PT, R4, R6, PT ;  /* 0x000000060400722a */ /* 0x004fdc0003f0d000 */
[----:B------:R-:W-:Y:S05]  /*0ca0*/  @P0 BRA `(.L_x_166) ;  /* 0x0000000000040947 */ /* 0x000fea0003800000 */
[----:B------:R0:W5:Y:S02]  /*0cb0*/  LDG.E.64 R2, desc[UR6][R10.64] ;  /* 0x000000060a027981 */ /* 0x000164000c1e1b00 */
.L_x_166:
[----:B------:R-:W-:Y:S05]  /*0cc0*/  BSYNC.RECONVERGENT B0 ;  /* 0x0000000000007941 */ /* 0x000fea0003800200 */
.L_x_165:
[----:B-----5:R-:W-:Y:S01]  /*0cd0*/  STG.E.64 desc[UR6][R8.64], R2 ;  /* 0x0000000208007986 */ /* 0x020fe2000c101b06 */
[----:B------:R-:W-:Y:S05]  /*0ce0*/  EXIT ;  /* 0x000000000000794d */ /* 0x000fea0003800000 */
        .weak           $__internal_3_$__cuda_sm20_div_rn_f64_full
        .type           $__internal_3_$__cuda_sm20_div_rn_f64_full,@function
        .size           $__internal_3_$__cuda_sm20_div_rn_f64_full,($_Z7e_step1PdiS_i6Matrix$__internal_accurate_pow - $__internal_3_$__cuda_sm20_div_rn_f64_full)
$__internal_3_$__cuda_sm20_div_rn_f64_full:
        /* <DEDUP_REMOVED lines=9> */
[----:B------:R-:W-:Y:S01]  /*0d80*/  IMAD.MOV.U32 R2, RZ, RZ, 0x1ca00000 ;  /* 0x1ca00000ff027424 */ /* 0x000fe200078e00ff */
[----:B------:R-:W-:Y:S01]  /*0d90*/  LOP3.LUT R16, R13, 0x7ff00000, RZ, 0xc0, !PT ;  /* 0x7ff000000d107812 */ /* 0x000fe200078ec0ff */
[----:B------:R-:W-:Y:S01]  /*0da0*/  BSSY.RECONVERGENT B1, `(.L_x_167) ;  /* 0x000004f000017945 */ /* 0x000fe20003800200 */
[-C--:B------:R-:W-:Y:S01]  /*0db0*/  MOV R26, R17.reuse ;  /* 0x00000011001a7202 */ /* 0x080fe20000000f00 */
[----:B------:R-:W-:Y:S01]  /*0dc0*/  @!P0 DMUL R8, R10, 8.98846567431157953865e+307 ;  /* 0x7fe000000a088828 */ /* 0x000fe20000000000 */
[----:B------:R-:W-:-:S05]  /*0dd0*/  ISETP.GE.U32.AND P1, PT, R16, R17, PT ;  /* 0x000000111000720c */ /* 0x000fca0003f26070 */
[----:B------:R-:W0:Y:S02]  /*0de0*/  MUFU.RCP64H R21, R9 ;  /* 0x0000000900157308 */ /* 0x000e240000001800 */
[----:B------:R-:W-:Y:S01]  /*0df0*/  @!P2 LOP3.LUT R19, R11, 0x7ff00000, RZ, 0xc0, !PT ;  /* 0x7ff000000b13a812 */ /* 0x000fe200078ec0ff */
[----:B------:R-:W-:Y:S01]  /*0e00*/  @!P2 IMAD.MOV.U32 R24, RZ, RZ, RZ ;  /* 0x000000ffff18a224 */ /* 0x000fe200078e00ff */
[----:B------:R-:W-:Y:S02]  /*0e10*/  @!P0 LOP3.LUT R26, R9, 0x7ff00000, RZ, 0xc0, !PT ;  /* 0x7ff00000091a8812 */ /* 0x000fe400078ec0ff */
[----:B------:R-:W-:-:S04]  /*0e20*/  @!P2 ISETP.GE.U32.AND P3, PT, R16, R19, PT ;  /* 0x000000131000a20c */ /* 0x000fc80003f66070 */
[----:B------:R-:W-:-:S04]  /*0e30*/  @!P2 SEL R19, R2, 0x63400000, !P3 ;  /* 0x634000000213a807 */ /* 0x000fc80005800000 */
[----:B------:R-:W-:Y:S01]  /*0e40*/  @!P2 LOP3.LUT R19, R19, 0x80000000, R13, 0xf8, !PT ;  /* 0x800000001313a812 */ /* 0x000fe200078ef80d */
[----:B0-----:R-:W-:-:S03]  /*0e50*/  DFMA R14, R20, -R8, 1 ;  /* 0x3ff00000140e742b */ /* 0x001fc60000000808 */
[----:B------:R-:W-:Y:S01]  /*0e60*/  @!P2 LOP3.LUT R25, R19, 0x100000, RZ, 0xfc, !PT ;  /* 0x001000001319a812 */ /* 0x000fe200078efcff */
[----:B------:R-:W-:-:S04]  /*0e70*/  IMAD.MOV.U32 R19, RZ, RZ, R16 ;  /* 0x000000ffff137224 */ /* 0x000fc800078e0010 */
[----:B------:R-:W-:-:S08]  /*0e80*/  DFMA R14, R14, R14, R14 ;  /* 0x0000000e0e0e722b */ /* 0x000fd0000000000e */
[----:B------:R-:W-:Y:S01]  /*0e90*/  DFMA R20, R20, R14, R20 ;  /* 0x0000000e1414722b */ /* 0x000fe20000000014 */
[----:B------:R-:W-:Y:S01]  /*0ea0*/  SEL R15, R2, 0x63400000, !P1 ;  /* 0x63400000020f7807 */ /* 0x000fe20004800000 */
[----:B------:R-:W-:-:S03]  /*0eb0*/  IMAD.MOV.U32 R14, RZ, RZ, R12 ;  /* 0x000000ffff0e7224 */ /* 0x000fc600078e000c */
[----:B------:R-:W-:-:S03]  /*0ec0*/  LOP3.LUT R15, R15, 0x800fffff, R13, 0xf8, !PT ;  /* 0x800fffff0f0f7812 */ /* 0x000fc600078ef80d */
[----:B------:R-:W-:-:S03]  /*0ed0*/  DFMA R22, R20, -R8, 1 ;  /* 0x3ff000001416742b */ /* 0x000fc60000000808 */
[----:B------:R-:W-:-:S05]  /*0ee0*/  @!P2 DFMA R14, R14, 2, -R24 ;  /* 0x400000000e0ea82b */ /* 0x000fca0000000818 */
[----:B------:R-:W-:-:S05]  /*0ef0*/  DFMA R22, R20, R22, R20 ;  /* 0x000000161416722b */ /* 0x000fca0000000014 */
[----:B------:R-:W-:-:S03]  /*0f00*/  @!P2 LOP3.LUT R19, R15, 0x7ff00000, RZ, 0xc0, !PT ;  /* 0x7ff000000f13a812 */ /* 0x000fc600078ec0ff */
[----:B------:R-:W-:Y:S02]  /*0f10*/  DMUL R20, R22, R14 ;  /* 0x0000000e16147228 */ /* 0x000fe40000000000 */
[----:B------:R-:W-:-:S05]  /*0f20*/  VIADD R17, R19, 0xffffffff ;  /* 0xffffffff13117836 */ /* 0x000fca0000000000 */
[----:B------:R-:W-:Y:S01]  /*0f30*/  ISETP.GT.U32.AND P0, PT, R17, 0x7feffffe, PT ;  /* 0x7feffffe1100780c */ /* 0x000fe20003f04070 */
[----:B------:R-:W-:Y:S01]  /*0f40*/  VIADD R17, R26, 0xffffffff ;  /* 0xffffffff1a117836 */ /* 0x000fe20000000000 */
[----:B------:R-:W-:-:S04]  /*0f50*/  DFMA R24, R20, -R8, R14 ;  /* 0x800000081418722b */ /* 0x000fc8000000000e */
[----:B------:R-:W-:-:S04]  /*0f60*/  ISETP.GT.U32.OR P0, PT, R17, 0x7feffffe, P0 ;  /* 0x7feffffe1100780c */ /* 0x000fc80000704470 */
[----:B------:R-:W-:-:S09]  /*0f70*/  DFMA R24, R22, R24, R20 ;  /* 0x000000181618722b */ /* 0x000fd20000000014 */
        /* <DEDUP_REMOVED lines=18> */
[----:B------:R-:W-:Y:S01]  /*10a0*/  IMAD.MOV R9, RZ, RZ, -R2 ;  /* 0x000000ffff097224 */ /* 0x000fe200078e0a02 */
[----:B------:R-:W-:Y:S01]  /*10b0*/  DMUL.RP R12, R24, R12 ;  /* 0x0000000c180c7228 */ /* 0x000fe20000008000 */
[----:B------:R-:W-:-:S06]  /*10c0*/  IMAD.MOV.U32 R8, RZ, RZ, RZ ;  /* 0x000000ffff087224 */ /* 0x000fcc00078e00ff */
[----:B------:R-:W-:-:S03]  /*10d0*/  DFMA R8, R16, -R8, R24 ;  /* 0x800000081008722b */ /* 0x000fc60000000018 */
[----:B------:R-:W-:-:S03]  /*10e0*/  LOP3.LUT R11, R13, R11, RZ, 0x3c, !PT ;  /* 0x0000000b0d0b7212 */ /* 0x000fc600078e3cff */
[----:B------:R-:W-:-:S04]  /*10f0*/  IADD3 R8, PT, PT, -R2, -0x43300000, RZ ;  /* 0xbcd0000002087810 */ /* 0x000fc80007ffe1ff */
[----:B------:R-:W-:-:S04]  /*1100*/  FSETP.NEU.AND P0, PT, |R9|, R8, PT ;  /* 0x000000080900720b */ /* 0x000fc80003f0d200 */
[----:B------:R-:W-:Y:S02]  /*1110*/  FSEL R16, R12, R16, !P0 ;  /* 0x000000100c107208 */ /* 0x000fe40004000000 */
[----:B------:R-:W-:Y:S01]  /*1120*/  FSEL R17, R11, R17, !P0 ;  /* 0x000000110b117208 */ /* 0x000fe20004000000 */
[----:B------:R-:W-:Y:S06]  /*1130*/  BRA `(.L_x_169) ;  /* 0x0000000000547947 */ /* 0x000fec0003800000 */
.L_x_168:
[----:B------:R-:W-:-:S14]  /*1140*/  DSETP.NAN.AND P0, PT, R12, R12, PT ;  /* 0x0000000c0c00722a */ /* 0x000fdc0003f08000 */
[----:B------:R-:W-:Y:S05]  /*1150*/  @P0 BRA `(.L_x_170) ;  /* 0x0000000000440947 */ /* 0x000fea0003800000 */
[----:B------:R-:W-:-:S14]  /*1160*/  DSETP.NAN.AND P0, PT, R10, R10, PT ;  /* 0x0000000a0a00722a */ /* 0x000fdc0003f08000 */
[----:B------:R-:W-:Y:S05]  /*1170*/  @P0 BRA `(.L_x_171) ;  /* 0x0000000000300947 */ /* 0x000fea0003800000 */
[----:B------:R-:W-:Y:S01]  /*1180*/  ISETP.NE.AND P0, PT, R19, R26, PT ;  /* 0x0000001a1300720c */ /* 0x000fe20003f05270 */
[----:B------:R-:W-:Y:S01]  /*1190*/  IMAD.MOV.U32 R17, RZ, RZ, -0x80000 ;  /* 0xfff80000ff117424 */ /* 0x000fe200078e00ff */
[----:B------:R-:W-:-:S11]  /*11a0*/  MOV R16, 0x0 ;  /* 0x0000000000107802 */ /* 0x000fd60000000f00 */
        /* <DEDUP_REMOVED lines=9> */
.L_x_171:
[----:B------:R-:W-:Y:S01]  /*1240*/  LOP3.LUT R17, R11, 0x80000, RZ, 0xfc, !PT ;  /* 0x000800000b117812 */ /* 0x000fe200078efcff */
[----:B------:R-:W-:Y:S01]  /*1250*/  IMAD.MOV.U32 R16, RZ, RZ, R10 ;  /* 0x000000ffff107224 */ /* 0x000fe200078e000a */
[----:B------:R-:W-:Y:S06]  /*1260*/  BRA `(.L_x_169) ;  /* 0x0000000000087947 */ /* 0x000fec0003800000 */
.L_x_170:
[----:B------:R-:W-:Y:S01]  /*1270*/  LOP3.LUT R17, R13, 0x80000, RZ, 0xfc, !PT ;  /* 0x000800000d117812 */ /* 0x000fe200078efcff */
[----:B------:R-:W-:-:S07]  /*1280*/  IMAD.MOV.U32 R16, RZ, RZ, R12 ;  /* 0x000000ffff107224 */ /* 0x000fce00078e000c */
.L_x_169:
[----:B------:R-:W-:Y:S05]  /*1290*/  BSYNC.RECONVERGENT B1 ;  /* 0x0000000000017941 */ /* 0x000fea0003800200 */
.L_x_167:
[----:B------:R-:W-:Y:S01]  /*12a0*/  MOV R19, 0x0 ;  /* 0x0000000000137802 */ /* 0x000fe20000000f00 */
[----:B------:R-:W-:Y:S02]  /*12b0*/  IMAD.MOV.U32 R10, RZ, RZ, R16 ;  /* 0x000000ffff0a7224 */ /* 0x000fe400078e0010 */
[----:B------:R-:W-:Y:S01]  /*12c0*/  IMAD.MOV.U32 R11, RZ, RZ, R17 ;  /* 0x000000ffff0b7224 */ /* 0x000fe200078e0011 */
[----:B------:R-:W-:Y:S06]  /*12d0*/  RET.REL.NODEC R18 `(_Z7e_step1PdiS_i6Matrix) ;  /* 0xffffffec12487950 */ /* 0x000fec0003c3ffff */
        .type           $_Z7e_step1PdiS_i6Matrix$__internal_accurate_pow,@function
        .size           $_Z7e_step1PdiS_i6Matrix$__internal_accurate_pow,(.L_x_179 - $_Z7e_step1PdiS_i6Matrix$__internal_accurate_pow)
$_Z7e_step1PdiS_i6Matrix$__internal_accurate_pow:
[----:B------:R-:W-:Y:S01]  /*12e0*/  ISETP.GT.U32.AND P0, PT, R25, 0xfffff, PT ;  /* 0x000fffff1900780c */ /* 0x000fe20003f04070 */
[----:B------:R-:W-:Y:S01]  /*12f0*/  IMAD.MOV.U32 R12, RZ, RZ, R25 ;  /* 0x000000ffff0c7224 */ /* 0x000fe200078e0019 */
[----:B------:R-:W-:Y:S01]  /*1300*/  MOV R21, 0x3ed0f5d2 ;  /* 0x3ed0f5d200157802 */ /* 0x000fe20000000f00 */
[----:B------:R-:W-:Y:S01]  /*1310*/  IMAD.MOV.U32 R14, RZ, RZ, R24 ;  /* 0x000000ffff0e7224 */ /* 0x000fe200078e0018 */
[----:B------:R-:W-:Y:S01]  /*1320*/  UMOV UR8, 0x7d2cafe2 ;  /* 0x7d2cafe200087882 */ /* 0x000fe20000000000 */
[----:B------:R-:W-:Y:S01]  /*1330*/  IMAD.MOV.U32 R18, RZ, RZ, RZ ;  /* 0x000000ffff127224 */ /* 0x000fe200078e00ff */
[----:B------:R-:W-:Y:S01]  /*1340*/  UMOV UR9, 0x3eb0f5ff ;  /* 0x3eb0f5ff00097882 */ /* 0x000fe20000000000 */
[----:B------:R-:W-:Y:S01]  /*1350*/  IMAD.MOV.U32 R20, RZ, RZ, 0x41ad3b5a ;  /* 0x41ad3b5aff147424 */ /* 0x000fe200078e00ff */
[----:B------:R-:W-:Y:S01]  /*1360*/  UMOV UR10, 0x3b39803f ;  /* 0x3b39803f000a7882 */ /* 0x000fe20000000000 */
[----:B------:R-:W-:-:S04]  /*1370*/  UMOV UR11, 0x3c7abc9e ;  /* 0x3c7abc9e000b7882 */ /* 0x000fc80000000000 */
[----:B------:R-:W-:-:S10]  /*1380*/  @!P0 DMUL R10, R24, 1.80143985094819840000e+16 ;  /* 0x43500000180a8828 */ /* 0x000fd40000000000 */
[----:B------:R-:W-:Y:S02]  /*1390*/  @!P0 IMAD.MOV.U32 R12, RZ, RZ, R11 ;  /* 0x000000ffff0c8224 */ /* 0x000fe400078e000b */
[----:B------:R-:W-:Y:S01]  /*13a0*/  @!P0 IMAD.MOV.U32 R14, RZ, RZ, R10 ;  /* 0x000000ffff0e8224 */ /* 0x000fe200078e000a */
[----:B------:R-:W-:Y:S02]  /*13b0*/  SHF.R.U32.HI R10, RZ, 0x14, R25 ;  /* 0x00000014ff0a7819 */ /* 0x000fe40000011619 */
[----:B------:R-:W-:Y:S02]  /*13c0*/  LOP3.LUT R12, R12, 0x800fffff, RZ, 0xc0, !PT ;  /* 0x800fffff0c0c7812 */ /* 0x000fe400078ec0ff */
[----:B------:R-:W-:Y:S02]  /*13d0*/  @!P0 LEA.HI R10, R11, 0xffffffca, RZ, 0xc ;  /* 0xffffffca0b0a8811 */ /* 0x000fe400078f60ff */
[----:B------:R-:W-:-:S03]  /*13e0*/  LOP3.LUT R15, R12, 0x3ff00000, RZ, 0xfc, !PT ;  /* 0x3ff000000c0f7812 */ /* 0x000fc600078efcff */
[----:B------:R-:W-:Y:S01]  /*13f0*/  VIADD R11, R10, 0xfffffc01 ;  /* 0xfffffc010a0b7836 */ /* 0x000fe20000000000 */
[----:B------:R-:W-:-:S13]  /*1400*/  ISETP.GE.U32.AND P1, PT, R15, 0x3ff6a09f, PT ;  /* 0x3ff6a09f0f00780c */ /* 0x000fda0003f26070 */
[----:B------:R-:W-:Y:S02]  /*1410*/  @P1 VIADD R13, R15, 0xfff00000 ;  /* 0xfff000000f0d1836 */ /* 0x000fe40000000000 */
[----:B------:R-:W-:Y:S02]  /*1420*/  @P1 VIADD R11, R10, 0xfffffc02 ;  /* 0xfffffc020a0b1836 */ /* 0x000fe40000000000 */
[----:B------:R-:W-:-:S06]  /*1430*/  @P1 IMAD.MOV.U32 R15, RZ, RZ, R13 ;  /* 0x000000ffff0f1224 */ /* 0x000fcc00078e000d */
        /* <DEDUP_REMOVED lines=8> */
[----:B------:R-:W-:-:S08]  /*14c0*/  DMUL R26, R12, R12 ;  /* 0x0000000c0c1a7228 */ /* 0x000fd00000000000 */
        /* <DEDUP_REMOVED lines=11> */
[----:B------:R-:W-:Y:S01]  /*1580*/  UMOV UR9, 0x3f624924 ;  /* 0x3f62492400097882 */ /* 0x000fe20000000000 */
[----:B------:R-:W-:-:S05]  /*1590*/  DADD R16, R14, -R12 ;  /* 0x000000000e107229 */ /* 0x000fca000000080c */
[----:B------:R-:W-:Y:S01]  /*15a0*/  DFMA R20, R26, R20, UR8 ;  /* 0x000000081a147e2b */ /* 0x000fe20008000014 */
[----:B------:R-:W-:Y:S01]  /*15b0*/  UMOV UR8, 0x99999dfb ;  /* 0x99999dfb00087882 */ /* 0x000fe20000000000 */
[----:B------:R-:W-:Y:S01]  /*15c0*/  UMOV UR9, 0x3f899999 ;  /* 0x3f89999900097882 */ /* 0x000fe20000000000 */
[----:B------:R-:W-:-:S05]  /*15d0*/  DADD R16, R16, R16 ;  /* 0x0000000010107229 */ /* 0x000fca0000000010 */
[----:B------:R-:W-:Y:S01]  /*15e0*/  DFMA R20, R26, R20, UR8 ;  /* 0x000000081a147e2b */ /* 0x000fe20008000014 */
[----:B------:R-:W-:Y:S01]  /*15f0*/  UMOV UR8, 0x55555555 ;  /* 0x5555555500087882 */ /* 0x000fe20000000000 */
[----:B------:R-:W-:Y:S01]  /*1600*/  UMOV UR9, 0x3fb55555 ;  /* 0x3fb5555500097882 */ /* 0x000fe20000000000 */
[----:B------:R-:W-:-:S05]  /*1610*/  DFMA R16, R14, -R12, R16 ;  /* 0x8000000c0e10722b */ /* 0x000fca0000000010 */
[----:B------:R-:W-:-:S03]  /*1620*/  DFMA R14, R26, R20, UR8 ;  /* 0x000000081a0e7e2b */ /* 0x000fc60008000014 */
[----:B------:R-:W-:Y:S02]  /*1630*/  DMUL R16, R18, R16 ;  /* 0x0000001012107228 */ /* 0x000fe40000000000 */
[----:B------:R-:W-:-:S03]  /*1640*/  DMUL R18, R12, R12 ;  /* 0x0000000c0c127228 */ /* 0x000fc60000000000 */
[----:B------:R-:W-:Y:S01]  /*1650*/  DADD R22, -R14, UR8 ;  /* 0x000000080e167e29 */ /* 0x000fe20008000100 */
[----:B------:R-:W-:Y:S01]  /*1660*/  UMOV UR8, 0xb9e7b0 ;  /* 0x00b9e7b000087882 */ /* 0x000fe20000000000 */
[----:B------:R-:W-:-:S03]  /*1670*/  UMOV UR9, 0x3c46a4cb ;  /* 0x3c46a4cb00097882 */ /* 0x000fc60000000000 */
[----:B------:R-:W-:Y:S02]  /*1680*/  VIADD R25, R17, 0x100000 ;  /* 0x0010000011197836 */ /* 0x000fe40000000000 */
[----:B------:R-:W-:Y:S01]  /*1690*/  IMAD.MOV.U32 R24, RZ, RZ, R16 ;  /* 0x000000ffff187224 */ /* 0x000fe200078e0010 */
[----:B------:R-:W-:Y:S02]  /*16a0*/  DFMA R20, R26, R20, R22 ;  /* 0x000000141a14722b */ /* 0x000fe40000000016 */
[C---:B------:R-:W-:Y:S02]  /*16b0*/  DFMA R22, R12.reuse, R12, -R18 ;  /* 0x0000000c0c16722b */ /* 0x040fe40000000812 */
[----:B------:R-:W-:-:S04]  /*16c0*/  DMUL R26, R12, R18 ;  /* 0x000000120c1a7228 */ /* 0x000fc80000000000 */
[----:B------:R-:W-:Y:S01]  /*16d0*/  DADD R20, R20, -UR8 ;  /* 0x8000000814147e29 */ /* 0x000fe20008000000 */
[----:B------:R-:W-:Y:S01]  /*16e0*/  UMOV UR8, 0x80000000 ;  /* 0x8000000000087882 */ /* 0x000fe20000000000 */
[C---:B------:R-:W-:Y:S01]  /*16f0*/  DFMA R24, R12.reuse, R24, R22 ;  /* 0x000000180c18722b */ /* 0x040fe20000000016 */
[----:B------:R-:W-:Y:S01]  /*1700*/  UMOV UR9, 0x43300000 ;  /* 0x4330000000097882 */ /* 0x000fe20000000000 */
[----:B------:R-:W-:-:S08]  /*1710*/  DFMA R22, R12, R18, -R26 ;  /* 0x000000120c16722b */ /* 0x000fd0000000081a */
        /* <DEDUP_REMOVED lines=14> */
[----:B------:R-:W-:-:S08]  /*1800*/  DADD R12, R20, R12 ;  /* 0x00000000140c7229 */ /* 0x000fd0000000000c */
[----:B------:R-:W-:-:S08]  /*1810*/  DADD R12, R14, R12 ;  /* 0x000000000e0c7229 */ /* 0x000fd0000000000c */
[----:B------:R-:W-:Y:S01]  /*1820*/  DADD R16, R16, R12 ;  /* 0x0000000010107229 */ /* 0x000fe2000000000c */
[----:B------:R-:W-:Y:S01]  /*1830*/  LOP3.LUT R12, R11, 0x80000000, RZ, 0x3c, !PT ;  /* 0x800000000b0c7812 */ /* 0x000fe200078e3cff */
[----:B------:R-:W-:-:S06]  /*1840*/  IMAD.MOV.U32 R13, RZ, RZ, 0x43300000 ;  /* 0x43300000ff0d7424 */ /* 0x000fcc00078e00ff */
[----:B------:R-:W-:Y:S02]  /*1850*/  DADD R14, R18, R16 ;  /* 0x00000000120e7229 */ /* 0x000fe40000000010 */
[----:B------:R-:W-:Y:S01]  /*1860*/  DADD R12, R12, -UR8 ;  /* 0x800000080c0c7e29 */ /* 0x000fe20008000000 */
[----:B------:R-:W-:Y:S01]  /*1870*/  UMOV UR8, 0xfefa39ef ;  /* 0xfefa39ef00087882 */ /* 0x000fe20000000000 */
[----:B------:R-:W-:-:S04]  /*1880*/  UMOV UR9, 0x3fe62e42 ;  /* 0x3fe62e4200097882 */ /* 0x000fc80000000000 */
[--C-:B------:R-:W-:Y:S02]  /*1890*/  DADD R18, R18, -R14.reuse ;  /* 0x0000000012127229 */ /* 0x100fe4000000080e */
[----:B------:R-:W-:-:S06]  /*18a0*/  DFMA R10, R12, UR8, R14 ;  /* 0x000000080c0a7c2b */ /* 0x000fcc000800000e */
[----:B------:R-:W-:Y:S02]  /*18b0*/  DADD R18, R16, R18 ;  /* 0x0000000010127229 */ /* 0x000fe40000000012 */
[----:B------:R-:W-:-:S08]  /*18c0*/  DFMA R20, R12, -UR8, R10 ;  /* 0x800000080c147c2b */ /* 0x000fd0000800000a */
        /* <DEDUP_REMOVED lines=67> */
.L_x_172:
[----:B------:R-:W-:Y:S01]  /*1d00*/  DFMA R18, R18, R14, R14 ;  /* 0x0000000e1212722b */ /* 0x000fe2000000000e */
[----:B------:R-:W-:Y:S01]  /*1d10*/  IMAD.MOV.U32 R10, RZ, RZ, R2 ;  /* 0x000000ffff0a7224 */ /* 0x000fe200078e0002 */
[----:B------:R-:W-:Y:S01]  /*1d20*/  DSETP.NEU.AND P0, PT, |R14|, +INF , PT ;  /* 0x7ff000000e00742a */ /* 0x000fe20003f0d200 */
[----:B------:R-:W-:-:S07]  /*1d30*/  IMAD.MOV.U32 R11, RZ, RZ, 0x0 ;  /* 0x00000000ff0b7424 */ /* 0x000fce00078e00ff */
[----:B------:R-:W-:Y:S02]  /*1d40*/  FSEL R12, R14, R18, !P0 ;  /* 0x000000120e0c7208 */ /* 0x000fe40004000000 */
[----:B------:R-:W-:Y:S01]  /*1d50*/  FSEL R13, R15, R19, !P0 ;  /* 0x000000130f0d7208 */ /* 0x000fe20004000000 */
[----:B------:R-:W-:Y:S06]  /*1d60*/  RET.REL.NODEC R10 `(_Z7e_step1PdiS_i6Matrix) ;  /* 0xffffffe00aa47950 */ /* 0x000fec0003c3ffff */
.L_x_173:
        /* <DEDUP_REMOVED lines=9> */
.L_x_179:


//--------------------- .nv.shared.reserved.0     --------------------------
	.section	.nv.shared.reserved.0,"aw",@nobits
	.weak		__nv_reservedSMEM_offset_0_alias
	.size		__nv_reservedSMEM_offset_0_alias, 0, 64
	.other		__nv_reservedSMEM_offset_0_alias,@"STO_CUDA_RESERVED_SHARED STV_DEFAULT"
__nv_reservedSMEM_offset_0_alias:
	.zero		0
	.zero		64


//--------------------- .nv.constant0._Z15copythetatonextPdii --------------------------
	.section	.nv.constant0._Z15copythetatonextPdii,"a",@progbits
	.sectionflags	@""
	.align	4
.nv.constant0._Z15copythetatonextPdii:
	.zero		912


//--------------------- .nv.constant0._Z11compute_ll26MatrixPd --------------------------
	.section	.nv.constant0._Z11compute_ll26MatrixPd,"a",@progbits
	.sectionflags	@""
	.align	4
.nv.constant0._Z11compute_ll26MatrixPd:
	.zero		920


//--------------------- .nv.constant0._Z10compute_ll6MatrixPdS0_ --------------------------
	.section	.nv.constant0._Z10compute_ll6MatrixPdS0_,"a",@progbits
	.sectionflags	@""
	.align	4
.nv.constant0._Z10compute_ll6MatrixPdS0_:
	.zero		928


//--------------------- .nv.constant0._Z6m_stepPdiS_i6Matrix --------------------------
	.section	.nv.constant0._Z6m_stepPdiS_i6Matrix,"a",@progbits
	.sectionflags	@""
	.align	4
.nv.constant0._Z6m_stepPdiS_i6Matrix:
	.zero		944


//--------------------- .nv.constant0._Z7e_step26Matrix --------------------------
	.section	.nv.constant0._Z7e_step26Matrix,"a",@progbits
	.sectionflags	@""
	.align	4
.nv.constant0._Z7e_step26Matrix:
	.zero		912


//--------------------- .nv.constant0._Z7e_step1PdiS_i6Matrix --------------------------
	.section	.nv.constant0._Z7e_step1PdiS_i6Matrix,"a",@progbits
	.sectionflags	@""
	.align	4
.nv.constant0._Z7e_step1PdiS_i6Matrix:
	.zero		944


//--------------------- SYMBOLS --------------------------

	.type		.nv.reservedSmem.offset0,@object
	.size		.nv.reservedSmem.offset0,0x4
